//
// Generated by NVIDIA NVVM Compiler
//
// Compiler Build ID: CL-36424714
// Cuda compilation tools, release 13.0, V13.0.88
// Based on NVVM 20.0.0
//

.version 9.0
.target sm_100
.address_size 64

	// .globl	_Z7set_rhsiPd

.visible .entry _Z7set_rhsiPd(
	.param .u32 _Z7set_rhsiPd_param_0,
	.param .u64 .ptr .align 1 _Z7set_rhsiPd_param_1
)
{
	.reg .pred 	%p<5>;
	.reg .b32 	%r<29>;
	.reg .b32 	%f<3>;
	.reg .b64 	%rd<5>;
	.reg .b64 	%fd<37>;

	ld.param.u32 	%r7, [_Z7set_rhsiPd_param_0];
	ld.param.u64 	%rd1, [_Z7set_rhsiPd_param_1];
	mov.u32 	%r8, %ntid.x;
	mov.u32 	%r9, %ctaid.x;
	mov.u32 	%r10, %tid.x;
	mad.lo.s32 	%r1, %r8, %r9, %r10;
	mov.u32 	%r11, %ntid.y;
	mov.u32 	%r12, %ctaid.y;
	mov.u32 	%r13, %tid.y;
	mad.lo.s32 	%r14, %r11, %r12, %r13;
	max.s32 	%r15, %r1, %r14;
	setp.ge.s32 	%p1, %r15, %r7;
	@%p1 bra 	$L__BB0_5;
	cvt.rn.f64.u32 	%fd7, %r7;
	rcp.rn.f64 	%fd8, %fd7;
	cvt.rn.f64.s32 	%fd9, %r1;
	fma.rn.f64 	%fd10, %fd8, %fd9, 0dBFE0000000000000;
	cvt.rn.f64.u32 	%fd11, %r14;
	fma.rn.f64 	%fd12, %fd8, %fd11, 0dBFE0000000000000;
	mul.f64 	%fd13, %fd12, %fd12;
	fma.rn.f64 	%fd1, %fd10, %fd10, %fd13;
	div.rn.f64 	%fd2, %fd1, 0dBF947AE147AE147C;
	fma.rn.f64 	%fd14, %fd2, 0d3FF71547652B82FE, 0d4338000000000000;
	{
	.reg .b32 %temp; 
	mov.b64 	{%r3, %temp}, %fd14;
	}
	mov.f64 	%fd15, 0dC338000000000000;
	add.rn.f64 	%fd16, %fd14, %fd15;
	fma.rn.f64 	%fd17, %fd16, 0dBFE62E42FEFA39EF, %fd2;
	fma.rn.f64 	%fd18, %fd16, 0dBC7ABC9E3B39803F, %fd17;
	fma.rn.f64 	%fd19, %fd18, 0d3E5ADE1569CE2BDF, 0d3E928AF3FCA213EA;
	fma.rn.f64 	%fd20, %fd19, %fd18, 0d3EC71DEE62401315;
	fma.rn.f64 	%fd21, %fd20, %fd18, 0d3EFA01997C89EB71;
	fma.rn.f64 	%fd22, %fd21, %fd18, 0d3F2A01A014761F65;
	fma.rn.f64 	%fd23, %fd22, %fd18, 0d3F56C16C1852B7AF;
	fma.rn.f64 	%fd24, %fd23, %fd18, 0d3F81111111122322;
	fma.rn.f64 	%fd25, %fd24, %fd18, 0d3FA55555555502A1;
	fma.rn.f64 	%fd26, %fd25, %fd18, 0d3FC5555555555511;
	fma.rn.f64 	%fd27, %fd26, %fd18, 0d3FE000000000000B;
	fma.rn.f64 	%fd28, %fd27, %fd18, 0d3FF0000000000000;
	fma.rn.f64 	%fd29, %fd28, %fd18, 0d3FF0000000000000;
	{
	.reg .b32 %temp; 
	mov.b64 	{%r4, %temp}, %fd29;
	}
	{
	.reg .b32 %temp; 
	mov.b64 	{%temp, %r5}, %fd29;
	}
	shl.b32 	%r16, %r3, 20;
	add.s32 	%r17, %r16, %r5;
	mov.b64 	%fd36, {%r4, %r17};
	{
	.reg .b32 %temp; 
	mov.b64 	{%temp, %r18}, %fd2;
	}
	mov.b32 	%f2, %r18;
	abs.f32 	%f1, %f2;
	setp.lt.f32 	%p2, %f1, 0f4086232B;
	@%p2 bra 	$L__BB0_4;
	setp.lt.f64 	%p3, %fd2, 0d0000000000000000;
	add.f64 	%fd30, %fd2, 0d7FF0000000000000;
	selp.f64 	%fd36, 0d0000000000000000, %fd30, %p3;
	setp.geu.f32 	%p4, %f1, 0f40874800;
	@%p4 bra 	$L__BB0_4;
	shr.u32 	%r19, %r3, 31;
	add.s32 	%r20, %r3, %r19;
	shr.s32 	%r21, %r20, 1;
	shl.b32 	%r22, %r21, 20;
	add.s32 	%r23, %r5, %r22;
	mov.b64 	%fd31, {%r4, %r23};
	sub.s32 	%r24, %r3, %r21;
	shl.b32 	%r25, %r24, 20;
	add.s32 	%r26, %r25, 1072693248;
	mov.b32 	%r27, 0;
	mov.b64 	%fd32, {%r27, %r26};
	mul.f64 	%fd36, %fd32, %fd31;
$L__BB0_4:
	add.f64 	%fd33, %fd1, 0dBF947AE147AE147C;
	mul.f64 	%fd34, %fd33, %fd36;
	div.rn.f64 	%fd35, %fd34, 0d3F1A36E2EB1C4330;
	mad.lo.s32 	%r28, %r14, %r7, %r1;
	cvta.to.global.u64 	%rd2, %rd1;
	mul.wide.s32 	%rd3, %r28, 8;
	add.s64 	%rd4, %rd2, %rd3;
	st.global.f64 	[%rd4], %fd35;
$L__BB0_5:
	ret;

}
	// .globl	_Z17solve_transformediPK7double2PS_
.visible .entry _Z17solve_transformediPK7double2PS_(
	.param .u32 _Z17solve_transformediPK7double2PS__param_0,
	.param .u64 .ptr .align 1 _Z17solve_transformediPK7double2PS__param_1,
	.param .u64 .ptr .align 1 _Z17solve_transformediPK7double2PS__param_2
)
{
	.reg .pred 	%p<7>;
	.reg .b32 	%r<23>;
	.reg .b64 	%rd<8>;
	.reg .b64 	%fd<13>;

	ld.param.u32 	%r5, [_Z17solve_transformediPK7double2PS__param_0];
	ld.param.u64 	%rd1, [_Z17solve_transformediPK7double2PS__param_1];
	ld.param.u64 	%rd2, [_Z17solve_transformediPK7double2PS__param_2];
	mov.u32 	%r6, %ntid.x;
	mov.u32 	%r7, %ctaid.x;
	mov.u32 	%r8, %tid.x;
	mad.lo.s32 	%r1, %r6, %r7, %r8;
	mov.u32 	%r9, %ntid.y;
	mov.u32 	%r10, %ctaid.y;
	mov.u32 	%r11, %tid.y;
	mad.lo.s32 	%r12, %r9, %r10, %r11;
	shr.u32 	%r13, %r5, 31;
	add.s32 	%r14, %r5, %r13;
	shr.s32 	%r3, %r14, 1;
	setp.gt.s32 	%p1, %r1, %r3;
	setp.ge.s32 	%p2, %r12, %r5;
	or.pred  	%p3, %p1, %p2;
	@%p3 bra 	$L__BB1_2;
	cvta.to.global.u64 	%rd3, %rd1;
	cvta.to.global.u64 	%rd4, %rd2;
	mad.lo.s32 	%r15, %r12, %r3, %r12;
	add.s32 	%r16, %r15, %r1;
	mul.wide.s32 	%rd5, %r16, 16;
	add.s64 	%rd6, %rd3, %rd5;
	ld.global.v2.f64 	{%fd1, %fd2}, [%rd6];
	shr.u32 	%r17, %r5, 1;
	setp.lt.s32 	%p4, %r1, %r17;
	selp.b32 	%r18, 0, %r5, %p4;
	sub.s32 	%r19, %r1, %r18;
	cvt.rn.f64.s32 	%fd3, %r19;
	mul.f64 	%fd4, %fd3, 0d400921FB54442D18;
	setp.lt.u32 	%p5, %r12, %r17;
	selp.b32 	%r20, 0, %r5, %p5;
	sub.s32 	%r21, %r12, %r20;
	cvt.rn.f64.s32 	%fd5, %r21;
	mul.f64 	%fd6, %fd5, 0d400921FB54442D18;
	or.b32  	%r22, %r1, %r12;
	setp.eq.s32 	%p6, %r22, 0;
	mul.f64 	%fd7, %fd6, %fd6;
	fma.rn.f64 	%fd8, %fd4, %fd4, %fd7;
	mul.f64 	%fd9, %fd8, 0dC010000000000000;
	selp.f64 	%fd10, 0d3FF0000000000000, %fd9, %p6;
	div.rn.f64 	%fd11, %fd1, %fd10;
	div.rn.f64 	%fd12, %fd2, %fd10;
	add.s64 	%rd7, %rd4, %rd5;
	st.global.v2.f64 	[%rd7], {%fd11, %fd12};
$L__BB1_2:
	ret;

}
	// .globl	_Z15scale_and_shiftiPdd
.visible .entry _Z15scale_and_shiftiPdd(
	.param .u32 _Z15scale_and_shiftiPdd_param_0,
	.param .u64 .ptr .align 1 _Z15scale_and_shiftiPdd_param_1,
	.param .f64 _Z15scale_and_shiftiPdd_param_2
)
{
	.reg .pred 	%p<2>;
	.reg .b32 	%r<15>;
	.reg .b64 	%rd<5>;
	.reg .b64 	%fd<6>;

	ld.param.u32 	%r4, [_Z15scale_and_shiftiPdd_param_0];
	ld.param.u64 	%rd1, [_Z15scale_and_shiftiPdd_param_1];
	ld.param.f64 	%fd1, [_Z15scale_and_shiftiPdd_param_2];
	mov.u32 	%r5, %ntid.x;
	mov.u32 	%r6, %ctaid.x;
	mov.u32 	%r7, %tid.x;
	mad.lo.s32 	%r1, %r5, %r6, %r7;
	mov.u32 	%r8, %ntid.y;
	mov.u32 	%r9, %ctaid.y;
	mov.u32 	%r10, %tid.y;
	mad.lo.s32 	%r11, %r8, %r9, %r10;
	max.s32 	%r12, %r1, %r11;
	setp.ge.s32 	%p1, %r12, %r4;
	@%p1 bra 	$L__BB2_2;
	cvta.to.global.u64 	%rd2, %rd1;
	mad.lo.s32 	%r13, %r11, %r4, %r1;
	mul.wide.s32 	%rd3, %r13, 8;
	add.s64 	%rd4, %rd2, %rd3;
	ld.global.f64 	%fd2, [%rd4];
	sub.f64 	%fd3, %fd2, %fd1;
	mul.lo.s32 	%r14, %r4, %r4;
	cvt.rn.f64.u32 	%fd4, %r14;
	div.rn.f64 	%fd5, %fd3, %fd4;
	st.global.f64 	[%rd4], %fd5;
$L__BB2_2:
	ret;

}


// ===== COMPILED SASS (sm_100) =====

	.target	sm_100

	.elftype	@"ET_EXEC"


//--------------------- .note.nv.tkinfo           --------------------------
	.section	.note.nv.tkinfo,"",@"SHT_NOTE"
	.sectionflags	@"SHF_NOTE_NV_TKINFO"
	.tkinfo
        /*0018*/ 	.word	0x00000002
        /*0030*/ 	.string	""
        /*0030*/ 	.string	"ptxas"
        /*0030*/ 	.string	"Cuda compilation tools, release 13.0, V13.0.88"
        /*0030*/ 	.string	"Build cuda_13.0.r13.0/compiler.36424714_0"
        /*0030*/ 	.string	"-arch sm_100 -m 64 "



//--------------------- .note.nv.cuinfo           --------------------------
	.section	.note.nv.cuinfo,"",@"SHT_NOTE"
	.sectionflags	@"SHF_NOTE_NV_CUINFO"
        /*0018*/ 	.short	0x0002
        /*001a*/ 	.short	0x0064
        /*001c*/ 	.short	0x0082
	.zero		2


//--------------------- .nv.info                  --------------------------
	.section	.nv.info,"",@"SHT_CUDA_INFO"
	.align	4


	//----- nvinfo : EIATTR_REGCOUNT
	.align		4
        /*0000*/ 	.byte	0x04, 0x2f
        /*0002*/ 	.short	(.L_1 - .L_0)
	.align		4
.L_0:
        /*0004*/ 	.word	index@(_Z7set_rhsiPd)
        /*0008*/ 	.word	0x0000001c


	//----- nvinfo : EIATTR_FRAME_SIZE
	.align		4
.L_1:
        /*000c*/ 	.byte	0x04, 0x11
        /*000e*/ 	.short	(.L_3 - .L_2)
	.align		4
.L_2:
        /*0010*/ 	.word	index@($__internal_3_$__cuda_sm20_div_rn_f64_full)
        /*0014*/ 	.word	0x00000000


	//----- nvinfo : EIATTR_FRAME_SIZE
	.align		4
.L_3:
        /*0018*/ 	.byte	0x04, 0x11
        /*001a*/ 	.short	(.L_5 - .L_4)
	.align		4
.L_4:
        /*001c*/ 	.word	index@($__internal_2_$__cuda_sm20_dblrcp_rn_slowpath_v3)
        /*0020*/ 	.word	0x00000000


	//----- nvinfo : EIATTR_FRAME_SIZE
	.align		4
.L_5:
        /*0024*/ 	.byte	0x04, 0x11
        /*0026*/ 	.short	(.L_7 - .L_6)
	.align		4
.L_6:
        /*0028*/ 	.word	index@(_Z7set_rhsiPd)
        /*002c*/ 	.word	0x00000000


	//----- nvinfo : EIATTR_REGCOUNT
	.align		4
.L_7:
        /*0030*/ 	.byte	0x04, 0x2f
        /*0032*/ 	.short	(.L_9 - .L_8)
	.align		4
.L_8:
        /*0034*/ 	.word	index@(_Z17solve_transformediPK7double2PS_)
        /*0038*/ 	.word	0x0000001e


	//----- nvinfo : EIATTR_FRAME_SIZE
	.align		4
.L_9:
        /*003c*/ 	.byte	0x04, 0x11
        /*003e*/ 	.short	(.L_11 - .L_10)
	.align		4
.L_10:
        /*0040*/ 	.word	index@($__internal_1_$__cuda_sm20_div_rn_f64_full)
        /*0044*/ 	.word	0x00000000


	//----- nvinfo : EIATTR_FRAME_SIZE
	.align		4
.L_11:
        /*0048*/ 	.byte	0x04, 0x11
        /*004a*/ 	.short	(.L_13 - .L_12)
	.align		4
.L_12:
        /*004c*/ 	.word	index@(_Z17solve_transformediPK7double2PS_)
        /*0050*/ 	.word	0x00000000


	//----- nvinfo : EIATTR_REGCOUNT
	.align		4
.L_13:
        /*0054*/ 	.byte	0x04, 0x2f
        /*0056*/ 	.short	(.L_15 - .L_14)
	.align		4
.L_14:
        /*0058*/ 	.word	index@(_Z15scale_and_shiftiPdd)
        /*005c*/ 	.word	0x0000001a


	//----- nvinfo : EIATTR_FRAME_SIZE
	.align		4
.L_15:
        /*0060*/ 	.byte	0x04, 0x11
        /*0062*/ 	.short	(.L_17 - .L_16)
	.align		4
.L_16:
        /*0064*/ 	.word	index@($__internal_0_$__cuda_sm20_div_rn_f64_full)
        /*0068*/ 	.word	0x00000000


	//----- nvinfo : EIATTR_FRAME_SIZE
	.align		4
.L_17:
        /*006c*/ 	.byte	0x04, 0x11
        /*006e*/ 	.short	(.L_19 - .L_18)
	.align		4
.L_18:
        /*0070*/ 	.word	index@(_Z15scale_and_shiftiPdd)
        /*0074*/ 	.word	0x00000000


	//----- nvinfo : EIATTR_MIN_STACK_SIZE
	.align		4
.L_19:
        /*0078*/ 	.byte	0x04, 0x12
        /*007a*/ 	.short	(.L_21 - .L_20)
	.align		4
.L_20:
        /*007c*/ 	.word	index@(_Z15scale_and_shiftiPdd)
        /*0080*/ 	.word	0x00000000


	//----- nvinfo : EIATTR_MIN_STACK_SIZE
	.align		4
.L_21:
        /*0084*/ 	.byte	0x04, 0x12
        /*0086*/ 	.short	(.L_23 - .L_22)
	.align		4
.L_22:
        /*0088*/ 	.word	index@(_Z17solve_transformediPK7double2PS_)
        /*008c*/ 	.word	0x00000000


	//----- nvinfo : EIATTR_MIN_STACK_SIZE
	.align		4
.L_23:
        /*0090*/ 	.byte	0x04, 0x12
        /*0092*/ 	.short	(.L_25 - .L_24)
	.align		4
.L_24:
        /*0094*/ 	.word	index@(_Z7set_rhsiPd)
        /*0098*/ 	.word	0x00000000
.L_25:


//--------------------- .nv.compat                --------------------------
	.section	.nv.compat,"",@"SHT_CUDA_COMPAT_INFO"
	.align	4
        /*0000*/ 	.byte	0x02, 0x09, 0x00, 0x00, 0x02, 0x02, 0x01, 0x00, 0x02, 0x05, 0x05, 0x00, 0x03, 0x07, 0x01, 0x01
        /*0010*/ 	.byte	0x02, 0x03, 0x00, 0x00, 0x02, 0x06, 0x01, 0x00, 0x04, 0x0b, 0x08, 0x00, 0x01, 0x00, 0x00, 0x00
        /*0020*/ 	.byte	0x00, 0x00, 0x00, 0x00


//--------------------- .nv.info._Z15scale_and_shiftiPdd --------------------------
	.section	.nv.info._Z15scale_and_shiftiPdd,"",@"SHT_CUDA_INFO"
	.sectionflags	@""
	.align	4


	//----- nvinfo : EIATTR_CUDA_API_VERSION
	.align		4
        /*0000*/ 	.byte	0x04, 0x37
        /*0002*/ 	.short	(.L_27 - .L_26)
.L_26:
        /*0004*/ 	.word	0x00000082


	//----- nvinfo : EIATTR_KPARAM_INFO
	.align		4
.L_27:
        /*0008*/ 	.byte	0x04, 0x17
        /*000a*/ 	.short	(.L_29 - .L_28)
.L_28:
        /*000c*/ 	.word	0x00000000
        /*0010*/ 	.short	0x0002
        /*0012*/ 	.short	0x0010
        /*0014*/ 	.byte	0x00, 0xf0, 0x21, 0x00


	//----- nvinfo : EIATTR_KPARAM_INFO
	.align		4
.L_29:
        /*0018*/ 	.byte	0x04, 0x17
        /*001a*/ 	.short	(.L_31 - .L_30)
.L_30:
        /*001c*/ 	.word	0x00000000
        /*0020*/ 	.short	0x0001
        /*0022*/ 	.short	0x0008
        /*0024*/ 	.byte	0x00, 0xf5, 0x21, 0x00


	//----- nvinfo : EIATTR_KPARAM_INFO
	.align		4
.L_31:
        /*0028*/ 	.byte	0x04, 0x17
        /*002a*/ 	.short	(.L_33 - .L_32)
.L_32:
        /*002c*/ 	.word	0x00000000
        /*0030*/ 	.short	0x0000
        /*0032*/ 	.short	0x0000
        /*0034*/ 	.byte	0x00, 0xf0, 0x11, 0x00


	//----- nvinfo : EIATTR_SPARSE_MMA_MASK
	.align		4
.L_33:
        /*0038*/ 	.byte	0x03, 0x50
        /*003a*/ 	.short	0x0000


	//----- nvinfo : EIATTR_MAXREG_COUNT
	.align		4
        /*003c*/ 	.byte	0x03, 0x1b
        /*003e*/ 	.short	0x00ff


	//----- nvinfo : EIATTR_MERCURY_ISA_VERSION
	.align		4
        /*0040*/ 	.byte	0x03, 0x5f
        /*0042*/ 	.short	0x0101


	//----- nvinfo : EIATTR_VRC_CTA_INIT_COUNT
	.align		4
        /*0044*/ 	.byte	0x02, 0x4a
	.zero		1
	.zero		1


	//----- nvinfo : EIATTR_EXIT_INSTR_OFFSETS
	.align		4
        /*0048*/ 	.byte	0x04, 0x1c
        /*004a*/ 	.short	(.L_35 - .L_34)


	//   ....[0]....
.L_34:
        /*004c*/ 	.word	0x000000c0


	//   ....[1]....
        /*0050*/ 	.word	0x000002b0


	//----- nvinfo : EIATTR_CRS_STACK_SIZE
	.align		4
.L_35:
        /*0054*/ 	.byte	0x04, 0x1e
        /*0056*/ 	.short	(.L_37 - .L_36)
.L_36:
        /*0058*/ 	.word	0x00000000


	//----- nvinfo : EIATTR_CBANK_PARAM_SIZE
	.align		4
.L_37:
        /*005c*/ 	.byte	0x03, 0x19
        /*005e*/ 	.short	0x0018


	//----- nvinfo : EIATTR_PARAM_CBANK
	.align		4
        /*0060*/ 	.byte	0x04, 0x0a
        /*0062*/ 	.short	(.L_39 - .L_38)
	.align		4
.L_38:
        /*0064*/ 	.word	index@(.nv.constant0._Z15scale_and_shiftiPdd)
        /*0068*/ 	.short	0x0380
        /*006a*/ 	.short	0x0018


	//----- nvinfo : EIATTR_SW_WAR
	.align		4
.L_39:
        /*006c*/ 	.byte	0x04, 0x36
        /*006e*/ 	.short	(.L_41 - .L_40)
.L_40:
        /*0070*/ 	.word	0x00000008
.L_41:


//--------------------- .nv.info._Z17solve_transformediPK7double2PS_ --------------------------
	.section	.nv.info._Z17solve_transformediPK7double2PS_,"",@"SHT_CUDA_INFO"
	.sectionflags	@""
	.align	4


	//----- nvinfo : EIATTR_CUDA_API_VERSION
	.align		4
        /*0000*/ 	.byte	0x04, 0x37
        /*0002*/ 	.short	(.L_43 - .L_42)
.L_42:
        /*0004*/ 	.word	0x00000082


	//----- nvinfo : EIATTR_KPARAM_INFO
	.align		4
.L_43:
        /*0008*/ 	.byte	0x04, 0x17
        /*000a*/ 	.short	(.L_45 - .L_44)
.L_44:
        /*000c*/ 	.word	0x00000000
        /*0010*/ 	.short	0x0002
        /*0012*/ 	.short	0x0010
        /*0014*/ 	.byte	0x00, 0xf5, 0x21, 0x00


	//----- nvinfo : EIATTR_KPARAM_INFO
	.align		4
.L_45:
        /*0018*/ 	.byte	0x04, 0x17
        /*001a*/ 	.short	(.L_47 - .L_46)
.L_46:
        /*001c*/ 	.word	0x00000000
        /*0020*/ 	.short	0x0001
        /*0022*/ 	.short	0x0008
        /*0024*/ 	.byte	0x00, 0xf5, 0x21, 0x00


	//----- nvinfo : EIATTR_KPARAM_INFO
	.align		4
.L_47:
        /*0028*/ 	.byte	0x04, 0x17
        /*002a*/ 	.short	(.L_49 - .L_48)
.L_48:
        /*002c*/ 	.word	0x00000000
        /*0030*/ 	.short	0x0000
        /*0032*/ 	.short	0x0000
        /*0034*/ 	.byte	0x00, 0xf0, 0x11, 0x00


	//----- nvinfo : EIATTR_SPARSE_MMA_MASK
	.align		4
.L_49:
        /*0038*/ 	.byte	0x03, 0x50
        /*003a*/ 	.short	0x0000


	//----- nvinfo : EIATTR_MAXREG_COUNT
	.align		4
        /*003c*/ 	.byte	0x03, 0x1b
        /*003e*/ 	.short	0x00ff


	//----- nvinfo : EIATTR_MERCURY_ISA_VERSION
	.align		4
        /*0040*/ 	.byte	0x03, 0x5f
        /*0042*/ 	.short	0x0101


	//----- nvinfo : EIATTR_VRC_CTA_INIT_COUNT
	.align		4
        /*0044*/ 	.byte	0x02, 0x4a
	.zero		1
	.zero		1


	//----- nvinfo : EIATTR_EXIT_INSTR_OFFSETS
	.align		4
        /*0048*/ 	.byte	0x04, 0x1c
        /*004a*/ 	.short	(.L_51 - .L_50)


	//   ....[0]....
.L_50:
        /*004c*/ 	.word	0x000000e0


	//   ....[1]....
        /*0050*/ 	.word	0x00000590


	//----- nvinfo : EIATTR_CRS_STACK_SIZE
	.align		4
.L_51:
        /*0054*/ 	.byte	0x04, 0x1e
        /*0056*/ 	.short	(.L_53 - .L_52)
.L_52:
        /*0058*/ 	.word	0x00000000


	//----- nvinfo : EIATTR_CBANK_PARAM_SIZE
	.align		4
.L_53:
        /*005c*/ 	.byte	0x03, 0x19
        /*005e*/ 	.short	0x0018


	//----- nvinfo : EIATTR_PARAM_CBANK
	.align		4
        /*0060*/ 	.byte	0x04, 0x0a
        /*0062*/ 	.short	(.L_55 - .L_54)
	.align		4
.L_54:
        /*0064*/ 	.word	index@(.nv.constant0._Z17solve_transformediPK7double2PS_)
        /*0068*/ 	.short	0x0380
        /*006a*/ 	.short	0x0018


	//----- nvinfo : EIATTR_SW_WAR
	.align		4
.L_55:
        /*006c*/ 	.byte	0x04, 0x36
        /*006e*/ 	.short	(.L_57 - .L_56)
.L_56:
        /*0070*/ 	.word	0x00000008
.L_57:


//--------------------- .nv.info._Z7set_rhsiPd    --------------------------
	.section	.nv.info._Z7set_rhsiPd,"",@"SHT_CUDA_INFO"
	.sectionflags	@""
	.align	4


	//----- nvinfo : EIATTR_CUDA_API_VERSION
	.align		4
        /*0000*/ 	.byte	0x04, 0x37
        /*0002*/ 	.short	(.L_59 - .L_58)
.L_58:
        /*0004*/ 	.word	0x00000082


	//----- nvinfo : EIATTR_KPARAM_INFO
	.align		4
.L_59:
        /*0008*/ 	.byte	0x04, 0x17
        /*000a*/ 	.short	(.L_61 - .L_60)
.L_60:
        /*000c*/ 	.word	0x00000000
        /*0010*/ 	.short	0x0001
        /*0012*/ 	.short	0x0008
        /*0014*/ 	.byte	0x00, 0xf5, 0x21, 0x00


	//----- nvinfo : EIATTR_KPARAM_INFO
	.align		4
.L_61:
        /*0018*/ 	.byte	0x04, 0x17
        /*001a*/ 	.short	(.L_63 - .L_62)
.L_62:
        /*001c*/ 	.word	0x00000000
        /*0020*/ 	.short	0x0000
        /*0022*/ 	.short	0x0000
        /*0024*/ 	.byte	0x00, 0xf0, 0x11, 0x00


	//----- nvinfo : EIATTR_SPARSE_MMA_MASK
	.align		4
.L_63:
        /*0028*/ 	.byte	0x03, 0x50
        /*002a*/ 	.short	0x0000


	//----- nvinfo : EIATTR_MAXREG_COUNT
	.align		4
        /*002c*/ 	.byte	0x03, 0x1b
        /*002e*/ 	.short	0x00ff


	//----- nvinfo : EIATTR_MERCURY_ISA_VERSION
	.align		4
        /*0030*/ 	.byte	0x03, 0x5f
        /*0032*/ 	.short	0x0101


	//----- nvinfo : EIATTR_VRC_CTA_INIT_COUNT
	.align		4
        /*0034*/ 	.byte	0x02, 0x4a
	.zero		1
	.zero		1


	//----- nvinfo : EIATTR_EXIT_INSTR_OFFSETS
	.align		4
        /*0038*/ 	.byte	0x04, 0x1c
        /*003a*/ 	.short	(.L_65 - .L_64)


	//   ....[0]....
.L_64:
        /*003c*/ 	.word	0x000000c0


	//   ....[1]....
        /*0040*/ 	.word	0x000009a0


	//----- nvinfo : EIATTR_CRS_STACK_SIZE
	.align		4
.L_65:
        /*0044*/ 	.byte	0x04, 0x1e
        /*0046*/ 	.short	(.L_67 - .L_66)
.L_66:
        /*0048*/ 	.word	0x00000000


	//----- nvinfo : EIATTR_CBANK_PARAM_SIZE
	.align		4
.L_67:
        /*004c*/ 	.byte	0x03, 0x19
        /*004e*/ 	.short	0x0010


	//----- nvinfo : EIATTR_PARAM_CBANK
	.align		4
        /*0050*/ 	.byte	0x04, 0x0a
        /*0052*/ 	.short	(.L_69 - .L_68)
	.align		4
.L_68:
        /*0054*/ 	.word	index@(.nv.constant0._Z7set_rhsiPd)
        /*0058*/ 	.short	0x0380
        /*005a*/ 	.short	0x0010


	//----- nvinfo : EIATTR_SW_WAR
	.align		4
.L_69:
        /*005c*/ 	.byte	0x04, 0x36
        /*005e*/ 	.short	(.L_71 - .L_70)
.L_70:
        /*0060*/ 	.word	0x00000008
.L_71:


//--------------------- .nv.callgraph             --------------------------
	.section	.nv.callgraph,"",@"SHT_CUDA_CALLGRAPH"
	.align	4
	.sectionentsize	8
	.align		4
        /*0000*/ 	.word	0x00000000
	.align		4
        /*0004*/ 	.word	0xffffffff
	.align		4
        /*0008*/ 	.word	0x00000000
	.align		4
        /*000c*/ 	.word	0xfffffffe
	.align		4
        /*0010*/ 	.word	0x00000000
	.align		4
        /*0014*/ 	.word	0xfffffffd
	.align		4
        /*0018*/ 	.word	0x00000000
	.align		4
        /*001c*/ 	.word	0xfffffffc


//--------------------- .text._Z15scale_and_shiftiPdd --------------------------
	.section	.text._Z15scale_and_shiftiPdd,"ax",@progbits
	.align	128
        .global         _Z15scale_and_shiftiPdd
        .type           _Z15scale_and_shiftiPdd,@function
        .size           _Z15scale_and_shiftiPdd,(.L_x_34 - _Z15scale_and_shiftiPdd)
        .other          _Z15scale_and_shiftiPdd,@"STO_CUDA_ENTRY STV_DEFAULT"
_Z15scale_and_shiftiPdd:
.text._Z15scale_and_shiftiPdd:
[----:B------:R-:W-:Y:S01]  /*0000*/  LDC R1, c[0x0][0x37c] ;  /* 0x0000df00ff017b82 */ /* 0x000fe20000000800 */
[----:B------:R-:W0:Y:S01]  /*0010*/  S2R R0, SR_CTAID.X ;  /* 0x0000000000007919 */ /* 0x000e220000002500 */
[----:B------:R-:W0:Y:S01]  /*0020*/  LDCU UR5, c[0x0][0x360] ;  /* 0x00006c00ff0577ac */ /* 0x000e220008000800 */
[----:B------:R-:W0:Y:S01]  /*0030*/  S2R R3, SR_TID.X ;  /* 0x0000000000037919 */ /* 0x000e220000002100 */
[----:B------:R-:W1:Y:S01]  /*0040*/  LDCU UR6, c[0x0][0x364] ;  /* 0x00006c80ff0677ac */ /* 0x000e620008000800 */
[----:B------:R-:W1:Y:S01]  /*0050*/  S2R R2, SR_CTAID.Y ;  /* 0x0000000000027919 */ /* 0x000e620000002600 */
[----:B------:R-:W2:Y:S01]  /*0060*/  LDCU UR4, c[0x0][0x380] ;  /* 0x00007000ff0477ac */ /* 0x000ea20008000800 */
[----:B------:R-:W1:Y:S01]  /*0070*/  S2R R5, SR_TID.Y ;  /* 0x0000000000057919 */ /* 0x000e620000002200 */
[----:B0-----:R-:W-:Y:S02]  /*0080*/  IMAD R0, R0, UR5, R3 ;  /* 0x0000000500007c24 */ /* 0x001fe4000f8e0203 */
[----:B-1----:R-:W-:-:S05]  /*0090*/  IMAD R3, R2, UR6, R5 ;  /* 0x0000000602037c24 */ /* 0x002fca000f8e0205 */
[----:B------:R-:W-:-:S04]  /*00a0*/  VIMNMX R2, PT, PT, R0, R3, !PT ;  /* 0x0000000300027248 */ /* 0x000fc80007fe0100 */
[----:B--2---:R-:W-:-:S13]  /*00b0*/  ISETP.GE.AND P0, PT, R2, UR4, PT ;  /* 0x0000000402007c0c */ /* 0x004fda000bf06270 */
[----:B------:R-:W-:Y:S05]  /*00c0*/  @P0 EXIT ;  /* 0x000000000000094d */ /* 0x000fea0003800000 */
[----:B------:R-:W0:Y:S01]  /*00d0*/  LDC.64 R4, c[0x0][0x388] ;  /* 0x0000e200ff047b82 */ /* 0x000e220000000a00 */
[----:B------:R-:W1:Y:S01]  /*00e0*/  LDCU.64 UR6, c[0x0][0x358] ;  /* 0x00006b00ff0677ac */ /* 0x000e620008000a00 */
[----:B------:R-:W-:-:S04]  /*00f0*/  IMAD R3, R3, UR4, R0 ;  /* 0x0000000403037c24 */ /* 0x000fc8000f8e0200 */
[----:B0-----:R-:W-:-:S05]  /*0100*/  IMAD.WIDE R4, R3, 0x8, R4 ;  /* 0x0000000803047825 */ /* 0x001fca00078e0204 */
[----:B-1----:R-:W2:Y:S01]  /*0110*/  LDG.E.64 R8, desc[UR6][R4.64] ;  /* 0x0000000604087981 */ /* 0x002ea2000c1e1b00 */
[----:B------:R-:W-:Y:S01]  /*0120*/  UIMAD UR4, UR4, UR4, URZ ;  /* 0x00000004040472a4 */ /* 0x000fe2000f8e02ff */
[----:B------:R-:W-:Y:S01]  /*0130*/  IMAD.MOV.U32 R2, RZ, RZ, 0x1 ;  /* 0x00000001ff027424 */ /* 0x000fe200078e00ff */
[----:B------:R-:W-:Y:S07]  /*0140*/  BSSY.RECONVERGENT B0, `(.L_x_0) ;  /* 0x0000015000007945 */ /* 0x000fee0003800200 */
[----:B------:R-:W0:Y:S02]  /*0150*/  I2F.F64.U32 R6, UR4 ;  /* 0x0000000400067d12 */ /* 0x000e240008201800 */
[----:B------:R-:W2:Y:S06]  /*0160*/  LDCU.64 UR4, c[0x0][0x390] ;  /* 0x00007200ff0477ac */ /* 0x000eac0008000a00 */
[----:B0-----:R-:W0:Y:S02]  /*0170*/  MUFU.RCP64H R3, R7 ;  /* 0x0000000700037308 */ /* 0x001e240000001800 */
[----:B0-----:R-:W-:-:S08]  /*0180*/  DFMA R10, -R6, R2, 1 ;  /* 0x3ff00000060a742b */ /* 0x001fd00000000102 */
[----:B------:R-:W-:-:S08]  /*0190*/  DFMA R10, R10, R10, R10 ;  /* 0x0000000a0a0a722b */ /* 0x000fd0000000000a */
[----:B------:R-:W-:-:S08]  /*01a0*/  DFMA R10, R2, R10, R2 ;  /* 0x0000000a020a722b */ /* 0x000fd00000000002 */
[----:B------:R-:W-:-:S08]  /*01b0*/  DFMA R2, -R6, R10, 1 ;  /* 0x3ff000000602742b */ /* 0x000fd0000000010a */
[----:B------:R-:W-:Y:S02]  /*01c0*/  DFMA R2, R10, R2, R10 ;  /* 0x000000020a02722b */ /* 0x000fe4000000000a */
[----:B--2---:R-:W-:-:S08]  /*01d0*/  DADD R8, R8, -UR4 ;  /* 0x8000000408087e29 */ /* 0x004fd00008000000 */
[----:B------:R-:W-:Y:S02]  /*01e0*/  DMUL R10, R8, R2 ;  /* 0x00000002080a7228 */ /* 0x000fe40000000000 */
[----:B------:R-:W-:-:S06]  /*01f0*/  FSETP.GEU.AND P1, PT, |R9|, 6.5827683646048100446e-37, PT ;  /* 0x036000000900780b */ /* 0x000fcc0003f2e200 */
[----:B------:R-:W-:-:S08]  /*0200*/  DFMA R12, -R6, R10, R8 ;  /* 0x0000000a060c722b */ /* 0x000fd00000000108 */
[----:B------:R-:W-:-:S10]  /*0210*/  DFMA R2, R2, R12, R10 ;  /* 0x0000000c0202722b */ /* 0x000fd4000000000a */
[----:B------:R-:W-:-:S05]  /*0220*/  FFMA R0, RZ, R7, R3 ;  /* 0x00000007ff007223 */ /* 0x000fca0000000003 */
[----:B------:R-:W-:-:S13]  /*0230*/  FSETP.GT.AND P0, PT, |R0|, 1.469367938527859385e-39, PT ;  /* 0x001000000000780b */ /* 0x000fda0003f04200 */
[----:B------:R-:W-:Y:S05]  /*0240*/  @P0 BRA P1, `(.L_x_1) ;  /* 0x0000000000100947 */ /* 0x000fea0000800000 */
[----:B------:R-:W-:-:S07]  /*0250*/  MOV R0, 0x270 ;  /* 0x0000027000007802 */ /* 0x000fce0000000f00 */
[----:B------:R-:W-:Y:S05]  /*0260*/  CALL.REL.NOINC `($__internal_0_$__cuda_sm20_div_rn_f64_full) ;  /* 0x0000000000147944 */ /* 0x000fea0003c00000 */
[----:B------:R-:W-:Y:S02]  /*0270*/  IMAD.MOV.U32 R2, RZ, RZ, R12 ;  /* 0x000000ffff027224 */ /* 0x000fe400078e000c */
[----:B------:R-:W-:-:S07]  /*0280*/  IMAD.MOV.U32 R3, RZ, RZ, R13 ;  /* 0x000000ffff037224 */ /* 0x000fce00078e000d */
.L_x_1:
[----:B------:R-:W-:Y:S05]  /*0290*/  BSYNC.RECONVERGENT B0 ;  /* 0x0000000000007941 */ /* 0x000fea0003800200 */
.L_x_0:
[----:B------:R-:W-:Y:S01]  /*02a0*/  STG.E.64 desc[UR6][R4.64], R2 ;  /* 0x0000000204007986 */ /* 0x000fe2000c101b06 */
[----:B------:R-:W-:Y:S05]  /*02b0*/  EXIT ;  /* 0x000000000000794d */ /* 0x000fea0003800000 */
        .weak           $__internal_0_$__cuda_sm20_div_rn_f64_full
        .type           $__internal_0_$__cuda_sm20_div_rn_f64_full,@function
        .size           $__internal_0_$__cuda_sm20_div_rn_f64_full,(.L_x_34 - $__internal_0_$__cuda_sm20_div_rn_f64_full)
$__internal_0_$__cuda_sm20_div_rn_f64_full:
[C---:B------:R-:W-:Y:S01]  /*02c0*/  FSETP.GEU.AND P0, PT, |R7|.reuse, 1.469367938527859385e-39, PT ;  /* 0x001000000700780b */ /* 0x040fe20003f0e200 */
[----:B------:R-:W-:Y:S01]  /*02d0*/  IMAD.MOV.U32 R16, RZ, RZ, 0x1 ;  /* 0x00000001ff107424 */ /* 0x000fe200078e00ff */
[----:B------:R-:W-:Y:S01]  /*02e0*/  LOP3.LUT R2, R7, 0x800fffff, RZ, 0xc0, !PT ;  /* 0x800fffff07027812 */ /* 0x000fe200078ec0ff */
[----:B------:R-:W-:Y:S01]  /*02f0*/  BSSY.RECONVERGENT B1, `(.L_x_2) ;  /* 0x0000055000017945 */ /* 0x000fe20003800200 */
[C---:B------:R-:W-:Y:S02]  /*0300*/  FSETP.GEU.AND P2, PT, |R9|.reuse, 1.469367938527859385e-39, PT ;  /* 0x001000000900780b */ /* 0x040fe40003f4e200 */
[----:B------:R-:W-:Y:S01]  /*0310*/  LOP3.LUT R3, R2, 0x3ff00000, RZ, 0xfc, !PT ;  /* 0x3ff0000002037812 */ /* 0x000fe200078efcff */
[----:B------:R-:W-:Y:S01]  /*0320*/  IMAD.MOV.U32 R2, RZ, RZ, R6 ;  /* 0x000000ffff027224 */ /* 0x000fe200078e0006 */
[----:B------:R-:W-:Y:S02]  /*0330*/  LOP3.LUT R12, R9, 0x7ff00000, RZ, 0xc0, !PT ;  /* 0x7ff00000090c7812 */ /* 0x000fe400078ec0ff */
[----:B------:R-:W-:-:S03]  /*0340*/  LOP3.LUT R15, R7, 0x7ff00000, RZ, 0xc0, !PT ;  /* 0x7ff00000070f7812 */ /* 0x000fc600078ec0ff */
[----:B------:R-:W-:Y:S01]  /*0350*/  @!P0 DMUL R2, R6, 8.98846567431157953865e+307 ;  /* 0x7fe0000006028828 */ /* 0x000fe20000000000 */
[----:B------:R-:W-:-:S03]  /*0360*/  ISETP.GE.U32.AND P1, PT, R12, R15, PT ;  /* 0x0000000f0c00720c */ /* 0x000fc60003f26070 */
[----:B------:R-:W-:Y:S01]  /*0370*/  @!P2 LOP3.LUT R13, R7, 0x7ff00000, RZ, 0xc0, !PT ;  /* 0x7ff00000070da812 */ /* 0x000fe200078ec0ff */
[----:B------:R-:W-:Y:S01]  /*0380*/  @!P2 IMAD.MOV.U32 R18, RZ, RZ, RZ ;  /* 0x000000ffff12a224 */ /* 0x000fe200078e00ff */
[----:B------:R-:W0:Y:S02]  /*0390*/  MUFU.RCP64H R17, R3 ;  /* 0x0000000300117308 */ /* 0x000e240000001800 */
[----:B------:R-:W-:Y:S01]  /*03a0*/  @!P2 ISETP.GE.U32.AND P3, PT, R12, R13, PT ;  /* 0x0000000d0c00a20c */ /* 0x000fe20003f66070 */
[----:B------:R-:W-:-:S05]  /*03b0*/  IMAD.MOV.U32 R13, RZ, RZ, 0x1ca00000 ;  /* 0x1ca00000ff0d7424 */ /* 0x000fca00078e00ff */
[----:B------:R-:W-:-:S04]  /*03c0*/  @!P2 SEL R19, R13, 0x63400000, !P3 ;  /* 0x634000000d13a807 */ /* 0x000fc80005800000 */
[----:B------:R-:W-:-:S04]  /*03d0*/  @!P2 LOP3.LUT R19, R19, 0x80000000, R9, 0xf8, !PT ;  /* 0x800000001313a812 */ /* 0x000fc800078ef809 */
[----:B------:R-:W-:Y:S01]  /*03e0*/  @!P2 LOP3.LUT R19, R19, 0x100000, RZ, 0xfc, !PT ;  /* 0x001000001313a812 */ /* 0x000fe200078efcff */
[----:B0-----:R-:W-:-:S08]  /*03f0*/  DFMA R10, R16, -R2, 1 ;  /* 0x3ff00000100a742b */ /* 0x001fd00000000802 */
[----:B------:R-:W-:-:S08]  /*0400*/  DFMA R10, R10, R10, R10 ;  /* 0x0000000a0a0a722b */ /* 0x000fd0000000000a */
[----:B------:R-:W-:Y:S01]  /*0410*/  DFMA R16, R16, R10, R16 ;  /* 0x0000000a1010722b */ /* 0x000fe20000000010 */
[----:B------:R-:W-:Y:S01]  /*0420*/  SEL R11, R13, 0x63400000, !P1 ;  /* 0x634000000d0b7807 */ /* 0x000fe20004800000 */
[----:B------:R-:W-:-:S03]  /*0430*/  IMAD.MOV.U32 R10, RZ, RZ, R8 ;  /* 0x000000ffff0a7224 */ /* 0x000fc600078e0008 */
[----:B------:R-:W-:-:S03]  /*0440*/  LOP3.LUT R11, R11, 0x800fffff, R9, 0xf8, !PT ;  /* 0x800fffff0b0b7812 */ /* 0x000fc600078ef809 */
[----:B------:R-:W-:-:S03]  /*0450*/  DFMA R20, R16, -R2, 1 ;  /* 0x3ff000001014742b */ /* 0x000fc60000000802 */
[----:B------:R-:W-:-:S05]  /*0460*/  @!P2 DFMA R10, R10, 2, -R18 ;  /* 0x400000000a0aa82b */ /* 0x000fca0000000812 */
[----:B------:R-:W-:Y:S01]  /*0470*/  DFMA R16, R16, R20, R16 ;  /* 0x000000141010722b */ /* 0x000fe20000000010 */
[----:B------:R-:W-:Y:S02]  /*0480*/  IMAD.MOV.U32 R21, RZ, RZ, R12 ;  /* 0x000000ffff157224 */ /* 0x000fe400078e000c */
[----:B------:R-:W-:Y:S01]  /*0490*/  IMAD.MOV.U32 R20, RZ, RZ, R15 ;  /* 0x000000ffff147224 */ /* 0x000fe200078e000f */
[----:B------:R-:W-:Y:S02]  /*04a0*/  @!P0 LOP3.LUT R20, R3, 0x7ff00000, RZ, 0xc0, !PT ;  /* 0x7ff0000003148812 */ /* 0x000fe400078ec0ff */
[----:B------:R-:W-:Y:S02]  /*04b0*/  @!P2 LOP3.LUT R21, R11, 0x7ff00000, RZ, 0xc0, !PT ;  /* 0x7ff000000b15a812 */ /* 0x000fe400078ec0ff */
[----:B------:R-:W-:Y:S01]  /*04c0*/  DMUL R18, R16, R10 ;  /* 0x0000000a10127228 */ /* 0x000fe20000000000 */
[----:B------:R-:W-:Y:S02]  /*04d0*/  VIADD R23, R20, 0xffffffff ;  /* 0xffffffff14177836 */ /* 0x000fe40000000000 */
[----:B------:R-:W-:-:S05]  /*04e0*/  VIADD R22, R21, 0xffffffff ;  /* 0xffffffff15167836 */ /* 0x000fca0000000000 */
[----:B------:R-:W-:Y:S01]  /*04f0*/  DFMA R14, R18, -R2, R10 ;  /* 0x80000002120e722b */ /* 0x000fe2000000000a */
[----:B------:R-:W-:-:S04]  /*0500*/  ISETP.GT.U32.AND P0, PT, R22, 0x7feffffe, PT ;  /* 0x7feffffe1600780c */ /* 0x000fc80003f04070 */
[----:B------:R-:W-:-:S03]  /*0510*/  ISETP.GT.U32.OR P0, PT, R23, 0x7feffffe, P0 ;  /* 0x7feffffe1700780c */ /* 0x000fc60000704470 */
[----:B------:R-:W-:-:S10]  /*0520*/  DFMA R14, R16, R14, R18 ;  /* 0x0000000e100e722b */ /* 0x000fd40000000012 */
[----:B------:R-:W-:Y:S05]  /*0530*/  @P0 BRA `(.L_x_3) ;  /* 0x00000000006c0947 */ /* 0x000fea0003800000 */
[----:B------:R-:W-:-:S04]  /*0540*/  LOP3.LUT R9, R7, 0x7ff00000, RZ, 0xc0, !PT ;  /* 0x7ff0000007097812 */ /* 0x000fc800078ec0ff */
[CC--:B------:R-:W-:Y:S02]  /*0550*/  VIADDMNMX R8, R12.reuse, -R9.reuse, 0xb9600000, !PT ;  /* 0xb96000000c087446 */ /* 0x0c0fe40007800909 */
[----:B------:R-:W-:Y:S02]  /*0560*/  ISETP.GE.U32.AND P0, PT, R12, R9, PT ;  /* 0x000000090c00720c */ /* 0x000fe40003f06070 */
[----:B------:R-:W-:Y:S02]  /*0570*/  VIMNMX R8, PT, PT, R8, 0x46a00000, PT ;  /* 0x46a0000008087848 */ /* 0x000fe40003fe0100 */
[----:B------:R-:W-:-:S05]  /*0580*/  SEL R13, R13, 0x63400000, !P0 ;  /* 0x634000000d0d7807 */ /* 0x000fca0004000000 */
[----:B------:R-:W-:Y:S02]  /*0590*/  IMAD.IADD R16, R8, 0x1, -R13 ;  /* 0x0000000108107824 */ /* 0x000fe400078e0a0d */
[----:B------:R-:W-:Y:S02]  /*05a0*/  IMAD.MOV.U32 R8, RZ, RZ, RZ ;  /* 0x000000ffff087224 */ /* 0x000fe400078e00ff */
[----:B------:R-:W-:-:S06]  /*05b0*/  VIADD R9, R16, 0x7fe00000 ;  /* 0x7fe0000010097836 */ /* 0x000fcc0000000000 */
[----:B------:R-:W-:-:S10]  /*05c0*/  DMUL R12, R14, R8 ;  /* 0x000000080e0c7228 */ /* 0x000fd40000000000 */
[----:B------:R-:W-:-:S13]  /*05d0*/  FSETP.GTU.AND P0, PT, |R13|, 1.469367938527859385e-39, PT ;  /* 0x001000000d00780b */ /* 0x000fda0003f0c200 */
[----:B------:R-:W-:Y:S05]  /*05e0*/  @P0 BRA `(.L_x_4) ;  /* 0x0000000000940947 */ /* 0x000fea0003800000 */
[----:B------:R-:W-:Y:S01]  /*05f0*/  DFMA R2, R14, -R2, R10 ;  /* 0x800000020e02722b */ /* 0x000fe2000000000a */
[----:B------:R-:W-:-:S09]  /*0600*/  IMAD.MOV.U32 R8, RZ, RZ, RZ ;  /* 0x000000ffff087224 */ /* 0x000fd200078e00ff */
[C---:B------:R-:W-:Y:S02]  /*0610*/  FSETP.NEU.AND P0, PT, R3.reuse, RZ, PT ;  /* 0x000000ff0300720b */ /* 0x040fe40003f0d000 */
[----:B------:R-:W-:-:S04]  /*0620*/  LOP3.LUT R7, R3, 0x80000000, R7, 0x48, !PT ;  /* 0x8000000003077812 */ /* 0x000fc800078e4807 */
[----:B------:R-:W-:-:S07]  /*0630*/  LOP3.LUT R9, R7, R9, RZ, 0xfc, !PT ;  /* 0x0000000907097212 */ /* 0x000fce00078efcff */
[----:B------:R-:W-:Y:S05]  /*0640*/  @!P0 BRA `(.L_x_4) ;  /* 0x00000000007c8947 */ /* 0x000fea0003800000 */
[----:B------:R-:W-:Y:S01]  /*0650*/  IMAD.MOV R3, RZ, RZ, -R16 ;  /* 0x000000ffff037224 */ /* 0x000fe200078e0a10 */
[----:B------:R-:W-:Y:S01]  /*0660*/  DMUL.RP R8, R14, R8 ;  /* 0x000000080e087228 */ /* 0x000fe20000008000 */
[----:B------:R-:W-:-:S06]  /*0670*/  IMAD.MOV.U32 R2, RZ, RZ, RZ ;  /* 0x000000ffff027224 */ /* 0x000fcc00078e00ff */
[----:B------:R-:W-:-:S03]  /*0680*/  DFMA R2, R12, -R2, R14 ;  /* 0x800000020c02722b */ /* 0x000fc6000000000e */
[----:B------:R-:W-:-:S03]  /*0690*/  LOP3.LUT R7, R9, R7, RZ, 0x3c, !PT ;  /* 0x0000000709077212 */ /* 0x000fc600078e3cff */
[----:B------:R-:W-:-:S04]  /*06a0*/  IADD3 R2, PT, PT, -R16, -0x43300000, RZ ;  /* 0xbcd0000010027810 */ /* 0x000fc80007ffe1ff */
[----:B------:R-:W-:-:S04]  /*06b0*/  FSETP.NEU.AND P0, PT, |R3|, R2, PT ;  /* 0x000000020300720b */ /* 0x000fc80003f0d200 */
[----:B------:R-:W-:Y:S02]  /*06c0*/  FSEL R12, R8, R12, !P0 ;  /* 0x0000000c080c7208 */ /* 0x000fe40004000000 */
[----:B------:R-:W-:Y:S01]  /*06d0*/  FSEL R13, R7, R13, !P0 ;  /* 0x0000000d070d7208 */ /* 0x000fe20004000000 */
[----:B------:R-:W-:Y:S06]  /*06e0*/  BRA `(.L_x_4) ;  /* 0x0000000000547947 */ /* 0x000fec0003800000 */
.L_x_3:
[----:B------:R-:W-:-:S14]  /*06f0*/  DSETP.NAN.AND P0, PT, R8, R8, PT ;  /* 0x000000080800722a */ /* 0x000fdc0003f08000 */
[----:B------:R-:W-:Y:S05]  /*0700*/  @P0 BRA `(.L_x_5) ;  /* 0x0000000000440947 */ /* 0x000fea0003800000 */
[----:B------:R-:W-:-:S14]  /*0710*/  DSETP.NAN.AND P0, PT, R6, R6, PT ;  /* 0x000000060600722a */ /* 0x000fdc0003f08000 */
[----:B------:R-:W-:Y:S05]  /*0720*/  @P0 BRA `(.L_x_6) ;  /* 0x0000000000300947 */ /* 0x000fea0003800000 */
[----:B------:R-:W-:Y:S01]  /*0730*/  ISETP.NE.AND P0, PT, R21, R20, PT ;  /* 0x000000141500720c */ /* 0x000fe20003f05270 */
[----:B------:R-:W-:Y:S02]  /*0740*/  IMAD.MOV.U32 R12, RZ, RZ, 0x0 ;  /* 0x00000000ff0c7424 */ /* 0x000fe400078e00ff */
[----:B------:R-:W-:-:S10]  /*0750*/  IMAD.MOV.U32 R13, RZ, RZ, -0x80000 ;  /* 0xfff80000ff0d7424 */ /* 0x000fd400078e00ff */
[----:B------:R-:W-:Y:S05]  /*0760*/  @!P0 BRA `(.L_x_4) ;  /* 0x0000000000348947 */ /* 0x000fea0003800000 */
[----:B------:R-:W-:Y:S02]  /*0770*/  ISETP.NE.AND P0, PT, R21, 0x7ff00000, PT ;  /* 0x7ff000001500780c */ /* 0x000fe40003f05270 */
[----:B------:R-:W-:Y:S02]  /*0780*/  LOP3.LUT R13, R9, 0x80000000, R7, 0x48, !PT ;  /* 0x80000000090d7812 */ /* 0x000fe400078e4807 */
[----:B------:R-:W-:-:S13]  /*0790*/  ISETP.EQ.OR P0, PT, R20, RZ, !P0 ;  /* 0x000000ff1400720c */ /* 0x000fda0004702670 */
[----:B------:R-:W-:Y:S01]  /*07a0*/  @P0 LOP3.LUT R2, R13, 0x7ff00000, RZ, 0xfc, !PT ;  /* 0x7ff000000d020812 */ /* 0x000fe200078efcff */
[----:B------:R-:W-:Y:S02]  /*07b0*/  @!P0 IMAD.MOV.U32 R12, RZ, RZ, RZ ;  /* 0x000000ffff0c8224 */ /* 0x000fe400078e00ff */
[----:B------:R-:W-:Y:S02]  /*07c0*/  @P0 IMAD.MOV.U32 R12, RZ, RZ, RZ ;  /* 0x000000ffff0c0224 */ /* 0x000fe400078e00ff */
[----:B------:R-:W-:Y:S01]  /*07d0*/  @P0 IMAD.MOV.U32 R13, RZ, RZ, R2 ;  /* 0x000000ffff0d0224 */ /* 0x000fe200078e0002 */
[----:B------:R-:W-:Y:S06]  /*07e0*/  BRA `(.L_x_4) ;  /* 0x0000000000147947 */ /* 0x000fec0003800000 */
.L_x_6:
[----:B------:R-:W-:Y:S01]  /*07f0*/  LOP3.LUT R13, R7, 0x80000, RZ, 0xfc, !PT ;  /* 0x00080000070d7812 */ /* 0x000fe200078efcff */
[----:B------:R-:W-:Y:S01]  /*0800*/  IMAD.MOV.U32 R12, RZ, RZ, R6 ;  /* 0x000000ffff0c7224 */ /* 0x000fe200078e0006 */
[----:B------:R-:W-:Y:S06]  /*0810*/  BRA `(.L_x_4) ;  /* 0x0000000000087947 */ /* 0x000fec0003800000 */
.L_x_5:
[----:B------:R-:W-:Y:S01]  /*0820*/  LOP3.LUT R13, R9, 0x80000, RZ, 0xfc, !PT ;  /* 0x00080000090d7812 */ /* 0x000fe200078efcff */
[----:B------:R-:W-:-:S07]  /*0830*/  IMAD.MOV.U32 R12, RZ, RZ, R8 ;  /* 0x000000ffff0c7224 */ /* 0x000fce00078e0008 */
.L_x_4:
[----:B------:R-:W-:Y:S05]  /*0840*/  BSYNC.RECONVERGENT B1 ;  /* 0x0000000000017941 */ /* 0x000fea0003800200 */
.L_x_2:
[----:B------:R-:W-:Y:S02]  /*0850*/  IMAD.MOV.U32 R2, RZ, RZ, R0 ;  /* 0x000000ffff027224 */ /* 0x000fe400078e0000 */
[----:B------:R-:W-:-:S04]  /*0860*/  IMAD.MOV.U32 R3, RZ, RZ, 0x0 ;  /* 0x00000000ff037424 */ /* 0x000fc800078e00ff */
[----:B------:R-:W-:Y:S05]  /*0870*/  RET.REL.NODEC R2 `(_Z15scale_and_shiftiPdd) ;  /* 0xfffffff402e07950 */ /* 0x000fea0003c3ffff */
.L_x_7:
[----:B------:R-:W-:-:S00]  /*0880*/  BRA `(.L_x_7) ;  /* 0xfffffffc00fc7947 */ /* 0x000fc0000383ffff */
[----:B------:R-:W-:-:S00]  /*0890*/  NOP ;  /* 0x0000000000007918 */ /* 0x000fc00000000000 */
        /* <DEDUP_REMOVED lines=14> */
.L_x_34:


//--------------------- .text._Z17solve_transformediPK7double2PS_ --------------------------
	.section	.text._Z17solve_transformediPK7double2PS_,"ax",@progbits
	.align	128
        .global         _Z17solve_transformediPK7double2PS_
        .type           _Z17solve_transformediPK7double2PS_,@function
        .size           _Z17solve_transformediPK7double2PS_,(.L_x_35 - _Z17solve_transformediPK7double2PS_)
        .other          _Z17solve_transformediPK7double2PS_,@"STO_CUDA_ENTRY STV_DEFAULT"
_Z17solve_transformediPK7double2PS_:
.text._Z17solve_transformediPK7double2PS_:
[----:B------:R-:W-:Y:S01]  /*0000*/  LDC R1, c[0x0][0x37c] ;  /* 0x0000df00ff017b82 */ /* 0x000fe20000000800 */
[----:B------:R-:W0:Y:S07]  /*0010*/  S2R R2, SR_CTAID.Y ;  /* 0x0000000000027919 */ /* 0x000e2e0000002600 */
[----:B------:R-:W1:Y:S01]  /*0020*/  LDC R7, c[0x0][0x380] ;  /* 0x0000e000ff077b82 */ /* 0x000e620000000800 */
[----:B------:R-:W2:Y:S01]  /*0030*/  LDCU UR4, c[0x0][0x360] ;  /* 0x00006c00ff0477ac */ /* 0x000ea20008000800 */
[----:B------:R-:W0:Y:S01]  /*0040*/  S2R R5, SR_TID.Y ;  /* 0x0000000000057919 */ /* 0x000e220000002200 */
[----:B------:R-:W0:Y:S01]  /*0050*/  LDCU UR5, c[0x0][0x364] ;  /* 0x00006c80ff0577ac */ /* 0x000e220008000800 */
[----:B------:R-:W2:Y:S01]  /*0060*/  S2R R3, SR_CTAID.X ;  /* 0x0000000000037919 */ /* 0x000ea20000002500 */
[----:B------:R-:W2:Y:S01]  /*0070*/  S2R R4, SR_TID.X ;  /* 0x0000000000047919 */ /* 0x000ea20000002100 */
[----:B-1----:R-:W-:-:S04]  /*0080*/  LEA.HI R0, R7, R7, RZ, 0x1 ;  /* 0x0000000707007211 */ /* 0x002fc800078f08ff */
[----:B------:R-:W-:Y:S01]  /*0090*/  SHF.R.S32.HI R0, RZ, 0x1, R0 ;  /* 0x00000001ff007819 */ /* 0x000fe20000011400 */
[----:B0-----:R-:W-:-:S05]  /*00a0*/  IMAD R2, R2, UR5, R5 ;  /* 0x0000000502027c24 */ /* 0x001fca000f8e0205 */
[----:B------:R-:W-:Y:S01]  /*00b0*/  ISETP.GE.AND P0, PT, R2, R7, PT ;  /* 0x000000070200720c */ /* 0x000fe20003f06270 */
[----:B--2---:R-:W-:-:S05]  /*00c0*/  IMAD R3, R3, UR4, R4 ;  /* 0x0000000403037c24 */ /* 0x004fca000f8e0204 */
[----:B------:R-:W-:-:S13]  /*00d0*/  ISETP.GT.OR P0, PT, R3, R0, P0 ;  /* 0x000000000300720c */ /* 0x000fda0000704670 */
[----:B------:R-:W-:Y:S05]  /*00e0*/  @P0 EXIT ;  /* 0x000000000000094d */ /* 0x000fea0003800000 */
[----:B------:R-:W0:Y:S01]  /*00f0*/  LDC.64 R8, c[0x0][0x388] ;  /* 0x0000e200ff087b82 */ /* 0x000e220000000a00 */
[----:B------:R-:W1:Y:S01]  /*0100*/  LDCU.64 UR4, c[0x0][0x358] ;  /* 0x00006b00ff0477ac */ /* 0x000e620008000a00 */
[----:B------:R-:W-:-:S04]  /*0110*/  IMAD R0, R2, R0, R2 ;  /* 0x0000000002007224 */ /* 0x000fc800078e0202 */
[----:B------:R-:W-:-:S04]  /*0120*/  IMAD.IADD R0, R3, 0x1, R0 ;  /* 0x0000000103007824 */ /* 0x000fc800078e0200 */
[----:B0-----:R-:W-:-:S06]  /*0130*/  IMAD.WIDE R8, R0, 0x10, R8 ;  /* 0x0000001000087825 */ /* 0x001fcc00078e0208 */
[----:B-1----:R-:W2:Y:S01]  /*0140*/  LDG.E.128 R8, desc[UR4][R8.64] ;  /* 0x0000000408087981 */ /* 0x002ea2000c1e1d00 */
[----:B------:R-:W-:Y:S01]  /*0150*/  SHF.R.U32.HI R4, RZ, 0x1, R7 ;  /* 0x00000001ff047819 */ /* 0x000fe20000011607 */
[----:B------:R-:W-:Y:S01]  /*0160*/  UMOV UR6, 0x54442d18 ;  /* 0x54442d1800067882 */ /* 0x000fe20000000000 */
[----:B------:R-:W-:Y:S01]  /*0170*/  UMOV UR7, 0x400921fb ;  /* 0x400921fb00077882 */ /* 0x000fe20000000000 */
[----:B------:R-:W-:Y:S01]  /*0180*/  BSSY.RECONVERGENT B0, `(.L_x_8) ;  /* 0x0000027000007945 */ /* 0x000fe20003800200 */
[----:B------:R-:W-:-:S04]  /*0190*/  ISETP.GE.U32.AND P0, PT, R2, R4, PT ;  /* 0x000000040200720c */ /* 0x000fc80003f06070 */
[----:B------:R-:W-:Y:S02]  /*01a0*/  SEL R5, R7, RZ, P0 ;  /* 0x000000ff07057207 */ /* 0x000fe40000000000 */
[----:B------:R-:W-:-:S03]  /*01b0*/  ISETP.GE.AND P0, PT, R3, R4, PT ;  /* 0x000000040300720c */ /* 0x000fc60003f06270 */
[----:B------:R-:W-:Y:S01]  /*01c0*/  IMAD.IADD R13, R2, 0x1, -R5 ;  /* 0x00000001020d7824 */ /* 0x000fe200078e0a05 */
[----:B------:R-:W-:Y:S02]  /*01d0*/  SEL R4, R7, RZ, P0 ;  /* 0x000000ff07047207 */ /* 0x000fe40000000000 */
[C---:B------:R-:W-:Y:S01]  /*01e0*/  LOP3.LUT P0, RZ, R3.reuse, R2, RZ, 0xfc, !PT ;  /* 0x0000000203ff7212 */ /* 0x040fe2000780fcff */
[----:B------:R-:W0:Y:S02]  /*01f0*/  I2F.F64 R6, R13 ;  /* 0x0000000d00067312 */ /* 0x000e240000201c00 */
[----:B------:R-:W-:-:S06]  /*0200*/  IMAD.IADD R12, R3, 0x1, -R4 ;  /* 0x00000001030c7824 */ /* 0x000fcc00078e0a04 */
[----:B------:R-:W1:Y:S01]  /*0210*/  I2F.F64 R4, R12 ;  /* 0x0000000c00047312 */ /* 0x000e620000201c00 */
[----:B0-----:R-:W-:Y:S02]  /*0220*/  DMUL R6, R6, UR6 ;  /* 0x0000000606067c28 */ /* 0x001fe40008000000 */
[----:B-1----:R-:W-:-:S06]  /*0230*/  DMUL R4, R4, UR6 ;  /* 0x0000000604047c28 */ /* 0x002fcc0008000000 */
[----:B------:R-:W-:-:S08]  /*0240*/  DMUL R6, R6, R6 ;  /* 0x0000000606067228 */ /* 0x000fd00000000000 */
[----:B------:R-:W-:Y:S01]  /*0250*/  DFMA R6, R4, R4, R6 ;  /* 0x000000040406722b */ /* 0x000fe20000000006 */
[----:B------:R-:W-:-:S07]  /*0260*/  IMAD.MOV.U32 R4, RZ, RZ, 0x1 ;  /* 0x00000001ff047424 */ /* 0x000fce00078e00ff */
[----:B------:R-:W-:-:S10]  /*0270*/  DMUL R6, R6, -4 ;  /* 0xc010000006067828 */ /* 0x000fd40000000000 */
[----:B------:R-:W-:Y:S02]  /*0280*/  FSEL R3, R7, 1.875, P0 ;  /* 0x3ff0000007037808 */ /* 0x000fe40000000000 */
[----:B------:R-:W-:Y:S02]  /*0290*/  FSEL R2, R6, RZ, P0 ;  /* 0x000000ff06027208 */ /* 0x000fe40000000000 */
[----:B------:R-:W0:Y:S04]  /*02a0*/  MUFU.RCP64H R5, R3 ;  /* 0x0000000300057308 */ /* 0x000e280000001800 */
[----:B0-----:R-:W-:-:S08]  /*02b0*/  DFMA R6, -R2, R4, 1 ;  /* 0x3ff000000206742b */ /* 0x001fd00000000104 */
[----:B------:R-:W-:-:S08]  /*02c0*/  DFMA R6, R6, R6, R6 ;  /* 0x000000060606722b */ /* 0x000fd00000000006 */
[----:B------:R-:W-:-:S08]  /*02d0*/  DFMA R6, R4, R6, R4 ;  /* 0x000000060406722b */ /* 0x000fd00000000004 */
[----:B------:R-:W-:-:S08]  /*02e0*/  DFMA R4, -R2, R6, 1 ;  /* 0x3ff000000204742b */ /* 0x000fd00000000106 */
[----:B------:R-:W-:-:S08]  /*02f0*/  DFMA R4, R6, R4, R6 ;  /* 0x000000040604722b */ /* 0x000fd00000000006 */
[----:B--2---:R-:W-:Y:S01]  /*0300*/  DMUL R6, R8, R4 ;  /* 0x0000000408067228 */ /* 0x004fe20000000000 */
[----:B------:R-:W-:-:S07]  /*0310*/  FSETP.GEU.AND P1, PT, |R9|, 6.5827683646048100446e-37, PT ;  /* 0x036000000900780b */ /* 0x000fce0003f2e200 */
[----:B------:R-:W-:-:S08]  /*0320*/  DFMA R12, -R2, R6, R8 ;  /* 0x00000006020c722b */ /* 0x000fd00000000108 */
[----:B------:R-:W-:-:S10]  /*0330*/  DFMA R4, R4, R12, R6 ;  /* 0x0000000c0404722b */ /* 0x000fd40000000006 */
[----:B------:R-:W-:-:S05]  /*0340*/  FFMA R6, RZ, R3, R5 ;  /* 0x00000003ff067223 */ /* 0x000fca0000000005 */
[----:B------:R-:W-:-:S13]  /*0350*/  FSETP.GT.AND P0, PT, |R6|, 1.469367938527859385e-39, PT ;  /* 0x001000000600780b */ /* 0x000fda0003f04200 */
[----:B------:R-:W-:Y:S05]  /*0360*/  @P0 BRA P1, `(.L_x_9) ;  /* 0x0000000000200947 */ /* 0x000fea0000800000 */
[----:B------:R-:W-:Y:S01]  /*0370*/  IMAD.MOV.U32 R12, RZ, RZ, R8 ;  /* 0x000000ffff0c7224 */ /* 0x000fe200078e0008 */
[----:B------:R-:W-:Y:S01]  /*0380*/  MOV R16, 0x3d0 ;  /* 0x000003d000107802 */ /* 0x000fe20000000f00 */
[----:B------:R-:W-:Y:S02]  /*0390*/  IMAD.MOV.U32 R13, RZ, RZ, R9 ;  /* 0x000000ffff0d7224 */ /* 0x000fe400078e0009 */
[----:B------:R-:W-:Y:S02]  /*03a0*/  IMAD.MOV.U32 R8, RZ, RZ, R2 ;  /* 0x000000ffff087224 */ /* 0x000fe400078e0002 */
[----:B------:R-:W-:-:S07]  /*03b0*/  IMAD.MOV.U32 R9, RZ, RZ, R3 ;  /* 0x000000ffff097224 */ /* 0x000fce00078e0003 */
[----:B------:R-:W-:Y:S05]  /*03c0*/  CALL.REL.NOINC `($__internal_1_$__cuda_sm20_div_rn_f64_full) ;  /* 0x0000000000747944 */ /* 0x000fea0003c00000 */
[----:B------:R-:W-:Y:S02]  /*03d0*/  IMAD.MOV.U32 R4, RZ, RZ, R6 ;  /* 0x000000ffff047224 */ /* 0x000fe400078e0006 */
[----:B------:R-:W-:-:S07]  /*03e0*/  IMAD.MOV.U32 R5, RZ, RZ, R7 ;  /* 0x000000ffff057224 */ /* 0x000fce00078e0007 */
.L_x_9:
[----:B------:R-:W-:Y:S05]  /*03f0*/  BSYNC.RECONVERGENT B0 ;  /* 0x0000000000007941 */ /* 0x000fea0003800200 */
.L_x_8:
[----:B------:R-:W0:Y:S01]  /*0400*/  MUFU.RCP64H R7, R3 ;  /* 0x0000000300077308 */ /* 0x000e220000001800 */
[----:B------:R-:W-:Y:S01]  /*0410*/  IMAD.MOV.U32 R6, RZ, RZ, 0x1 ;  /* 0x00000001ff067424 */ /* 0x000fe200078e00ff */
[----:B------:R-:W-:Y:S01]  /*0420*/  FSETP.GEU.AND P1, PT, |R11|, 6.5827683646048100446e-37, PT ;  /* 0x036000000b00780b */ /* 0x000fe20003f2e200 */
[----:B------:R-:W-:Y:S04]  /*0430*/  BSSY.RECONVERGENT B0, `(.L_x_10) ;  /* 0x0000012000007945 */ /* 0x000fe80003800200 */
[----:B0-----:R-:W-:-:S08]  /*0440*/  DFMA R8, -R2, R6, 1 ;  /* 0x3ff000000208742b */ /* 0x001fd00000000106 */
[----:B------:R-:W-:-:S08]  /*0450*/  DFMA R8, R8, R8, R8 ;  /* 0x000000080808722b */ /* 0x000fd00000000008 */
[----:B------:R-:W-:-:S08]  /*0460*/  DFMA R8, R6, R8, R6 ;  /* 0x000000080608722b */ /* 0x000fd00000000006 */
[----:B------:R-:W-:-:S08]  /*0470*/  DFMA R6, -R2, R8, 1 ;  /* 0x3ff000000206742b */ /* 0x000fd00000000108 */
[----:B------:R-:W-:-:S08]  /*0480*/  DFMA R12, R8, R6, R8 ;  /* 0x00000006080c722b */ /* 0x000fd00000000008 */
[----:B------:R-:W-:-:S08]  /*0490*/  DMUL R6, R10, R12 ;  /* 0x0000000c0a067228 */ /* 0x000fd00000000000 */
        /* <DEDUP_REMOVED lines=11> */
.L_x_11:
[----:B------:R-:W-:Y:S05]  /*0550*/  BSYNC.RECONVERGENT B0 ;  /* 0x0000000000007941 */ /* 0x000fea0003800200 */
.L_x_10:
[----:B------:R-:W0:Y:S02]  /*0560*/  LDC.64 R2, c[0x0][0x390] ;  /* 0x0000e400ff027b82 */ /* 0x000e240000000a00 */
[----:B0-----:R-:W-:-:S05]  /*0570*/  IMAD.WIDE R2, R0, 0x10, R2 ;  /* 0x0000001000027825 */ /* 0x001fca00078e0202 */
[----:B------:R-:W-:Y:S01]  /*0580*/  STG.E.128 desc[UR4][R2.64], R4 ;  /* 0x0000000402007986 */ /* 0x000fe2000c101d04 */
[----:B------:R-:W-:Y:S05]  /*0590*/  EXIT ;  /* 0x000000000000794d */ /* 0x000fea0003800000 */
        .weak           $__internal_1_$__cuda_sm20_div_rn_f64_full
        .type           $__internal_1_$__cuda_sm20_div_rn_f64_full,@function
        .size           $__internal_1_$__cuda_sm20_div_rn_f64_full,(.L_x_35 - $__internal_1_$__cuda_sm20_div_rn_f64_full)
$__internal_1_$__cuda_sm20_div_rn_f64_full:
        /* <DEDUP_REMOVED lines=15> */
[----:B------:R-:W-:Y:S01]  /*0690*/  IMAD.MOV.U32 R18, RZ, RZ, 0x1ca00000 ;  /* 0x1ca00000ff127424 */ /* 0x000fe200078e00ff */
[----:B------:R-:W-:-:S04]  /*06a0*/  @!P0 LOP3.LUT R26, R7, 0x7ff00000, RZ, 0xc0, !PT ;  /* 0x7ff00000071a8812 */ /* 0x000fc800078ec0ff */
[----:B------:R-:W-:Y:S01]  /*06b0*/  @!P2 SEL R19, R18, 0x63400000, !P3 ;  /* 0x634000001213a807 */ /* 0x000fe20005800000 */
[----:B------:R-:W-:-:S03]  /*06c0*/  VIADD R27, R26, 0xffffffff ;  /* 0xffffffff1a1b7836 */ /* 0x000fc60000000000 */
[----:B------:R-:W-:-:S04]  /*06d0*/  @!P2 LOP3.LUT R19, R19, 0x80000000, R13, 0xf8, !PT ;  /* 0x800000001313a812 */ /* 0x000fc800078ef80d */
[----:B------:R-:W-:Y:S01]  /*06e0*/  @!P2 LOP3.LUT R23, R19, 0x100000, RZ, 0xfc, !PT ;  /* 0x001000001317a812 */ /* 0x000fe200078efcff */
[----:B0-----:R-:W-:Y:S01]  /*06f0*/  DFMA R14, R20, -R6, 1 ;  /* 0x3ff00000140e742b */ /* 0x001fe20000000806 */
[----:B------:R-:W-:-:S07]  /*0700*/  IMAD.MOV.U32 R19, RZ, RZ, R17 ;  /* 0x000000ffff137224 */ /* 0x000fce00078e0011 */
[----:B------:R-:W-:-:S08]  /*0710*/  DFMA R14, R14, R14, R14 ;  /* 0x0000000e0e0e722b */ /* 0x000fd0000000000e */
[----:B------:R-:W-:Y:S01]  /*0720*/  DFMA R20, R20, R14, R20 ;  /* 0x0000000e1414722b */ /* 0x000fe20000000014 */
[----:B------:R-:W-:Y:S01]  /*0730*/  SEL R15, R18, 0x63400000, !P1 ;  /* 0x63400000120f7807 */ /* 0x000fe20004800000 */
[----:B------:R-:W-:-:S03]  /*0740*/  IMAD.MOV.U32 R14, RZ, RZ, R12 ;  /* 0x000000ffff0e7224 */ /* 0x000fc600078e000c */
[----:B------:R-:W-:-:S03]  /*0750*/  LOP3.LUT R15, R15, 0x800fffff, R13, 0xf8, !PT ;  /* 0x800fffff0f0f7812 */ /* 0x000fc600078ef80d */
[----:B------:R-:W-:-:S03]  /*0760*/  DFMA R24, R20, -R6, 1 ;  /* 0x3ff000001418742b */ /* 0x000fc60000000806 */
[----:B------:R-:W-:-:S05]  /*0770*/  @!P2 DFMA R14, R14, 2, -R22 ;  /* 0x400000000e0ea82b */ /* 0x000fca0000000816 */
[----:B------:R-:W-:-:S05]  /*0780*/  DFMA R24, R20, R24, R20 ;  /* 0x000000181418722b */ /* 0x000fca0000000014 */
[----:B------:R-:W-:-:S03]  /*0790*/  @!P2 LOP3.LUT R19, R15, 0x7ff00000, RZ, 0xc0, !PT ;  /* 0x7ff000000f13a812 */ /* 0x000fc600078ec0ff */
[----:B------:R-:W-:Y:S02]  /*07a0*/  DMUL R20, R24, R14 ;  /* 0x0000000e18147228 */ /* 0x000fe40000000000 */
[----:B------:R-:W-:-:S05]  /*07b0*/  VIADD R22, R19, 0xffffffff ;  /* 0xffffffff13167836 */ /* 0x000fca0000000000 */
[----:B------:R-:W-:Y:S01]  /*07c0*/  ISETP.GT.U32.AND P0, PT, R22, 0x7feffffe, PT ;  /* 0x7feffffe1600780c */ /* 0x000fe20003f04070 */
[----:B------:R-:W-:-:S03]  /*07d0*/  DFMA R22, R20, -R6, R14 ;  /* 0x800000061416722b */ /* 0x000fc6000000000e */
[----:B------:R-:W-:-:S05]  /*07e0*/  ISETP.GT.U32.OR P0, PT, R27, 0x7feffffe, P0 ;  /* 0x7feffffe1b00780c */ /* 0x000fca0000704470 */
[----:B------:R-:W-:-:S08]  /*07f0*/  DFMA R22, R24, R22, R20 ;  /* 0x000000161816722b */ /* 0x000fd00000000014 */
[----:B------:R-:W-:Y:S05]  /*0800*/  @P0 BRA `(.L_x_13) ;  /* 0x00000000006c0947 */ /* 0x000fea0003800000 */
[----:B------:R-:W-:-:S04]  /*0810*/  LOP3.LUT R20, R9, 0x7ff00000, RZ, 0xc0, !PT ;  /* 0x7ff0000009147812 */ /* 0x000fc800078ec0ff */
[CC--:B------:R-:W-:Y:S02]  /*0820*/  VIADDMNMX R12, R17.reuse, -R20.reuse, 0xb9600000, !PT ;  /* 0xb9600000110c7446 */ /* 0x0c0fe40007800914 */
[----:B------:R-:W-:Y:S02]  /*0830*/  ISETP.GE.U32.AND P0, PT, R17, R20, PT ;  /* 0x000000141100720c */ /* 0x000fe40003f06070 */
[----:B------:R-:W-:Y:S02]  /*0840*/  VIMNMX R12, PT, PT, R12, 0x46a00000, PT ;  /* 0x46a000000c0c7848 */ /* 0x000fe40003fe0100 */
[----:B------:R-:W-:Y:S01]  /*0850*/  SEL R13, R18, 0x63400000, !P0 ;  /* 0x63400000120d7807 */ /* 0x000fe20004000000 */
[----:B------:R-:W-:-:S04]  /*0860*/  IMAD.MOV.U32 R18, RZ, RZ, RZ ;  /* 0x000000ffff127224 */ /* 0x000fc800078e00ff */
[----:B------:R-:W-:-:S04]  /*0870*/  IMAD.IADD R12, R12, 0x1, -R13 ;  /* 0x000000010c0c7824 */ /* 0x000fc800078e0a0d */
        /* <DEDUP_REMOVED lines=20> */
.L_x_13:
        /* <DEDUP_REMOVED lines=16> */
.L_x_16:
[----:B------:R-:W-:Y:S01]  /*0ac0*/  LOP3.LUT R21, R9, 0x80000, RZ, 0xfc, !PT ;  /* 0x0008000009157812 */ /* 0x000fe200078efcff */
[----:B------:R-:W-:Y:S01]  /*0ad0*/  IMAD.MOV.U32 R20, RZ, RZ, R8 ;  /* 0x000000ffff147224 */ /* 0x000fe200078e0008 */
[----:B------:R-:W-:Y:S06]  /*0ae0*/  BRA `(.L_x_14) ;  /* 0x0000000000087947 */ /* 0x000fec0003800000 */
.L_x_15:
[----:B------:R-:W-:Y:S01]  /*0af0*/  LOP3.LUT R21, R13, 0x80000, RZ, 0xfc, !PT ;  /* 0x000800000d157812 */ /* 0x000fe200078efcff */
[----:B------:R-:W-:-:S07]  /*0b00*/  IMAD.MOV.U32 R20, RZ, RZ, R12 ;  /* 0x000000ffff147224 */ /* 0x000fce00078e000c */
.L_x_14:
[----:B------:R-:W-:Y:S05]  /*0b10*/  BSYNC.RECONVERGENT B1 ;  /* 0x0000000000017941 */ /* 0x000fea0003800200 */
.L_x_12:
[----:B------:R-:W-:Y:S02]  /*0b20*/  IMAD.MOV.U32 R17, RZ, RZ, 0x0 ;  /* 0x00000000ff117424 */ /* 0x000fe400078e00ff */
[----:B------:R-:W-:Y:S02]  /*0b30*/  IMAD.MOV.U32 R6, RZ, RZ, R20 ;  /* 0x000000ffff067224 */ /* 0x000fe400078e0014 */
[----:B------:R-:W-:Y:S01]  /*0b40*/  IMAD.MOV.U32 R7, RZ, RZ, R21 ;  /* 0x000000ffff077224 */ /* 0x000fe200078e0015 */
[----:B------:R-:W-:Y:S06]  /*0b50*/  RET.REL.NODEC R16 `(_Z17solve_transformediPK7double2PS_) ;  /* 0xfffffff410287950 */ /* 0x000fec0003c3ffff */
.L_x_17:
        /* <DEDUP_REMOVED lines=10> */
.L_x_35:


//--------------------- .text._Z7set_rhsiPd       --------------------------
	.section	.text._Z7set_rhsiPd,"ax",@progbits
	.align	128
        .global         _Z7set_rhsiPd
        .type           _Z7set_rhsiPd,@function
        .size           _Z7set_rhsiPd,(.L_x_37 - _Z7set_rhsiPd)
        .other          _Z7set_rhsiPd,@"STO_CUDA_ENTRY STV_DEFAULT"
_Z7set_rhsiPd:
.text._Z7set_rhsiPd:
        /* <DEDUP_REMOVED lines=13> */
[----:B------:R-:W0:Y:S08]  /*00d0*/  I2F.F64.U32 R4, UR6 ;  /* 0x0000000600047d12 */ /* 0x000e300008201800 */
[----:B0-----:R-:W0:Y:S01]  /*00e0*/  MUFU.RCP64H R3, R5 ;  /* 0x0000000500037308 */ /* 0x001e220000001800 */
[----:B------:R-:W-:-:S05]  /*00f0*/  VIADD R2, R5, 0x300402 ;  /* 0x0030040205027836 */ /* 0x000fca0000000000 */
[----:B------:R-:W-:Y:S01]  /*0100*/  FSETP.GEU.AND P0, PT, |R2|, 5.8789094863358348022e-39, PT ;  /* 0x004004020200780b */ /* 0x000fe20003f0e200 */
[----:B0-----:R-:W-:-:S08]  /*0110*/  DFMA R8, -R4, R2, 1 ;  /* 0x3ff000000408742b */ /* 0x001fd00000000102 */
[----:B------:R-:W-:-:S08]  /*0120*/  DFMA R8, R8, R8, R8 ;  /* 0x000000080808722b */ /* 0x000fd00000000008 */
[----:B------:R-:W-:-:S08]  /*0130*/  DFMA R8, R2, R8, R2 ;  /* 0x000000080208722b */ /* 0x000fd00000000002 */
[----:B------:R-:W-:-:S08]  /*0140*/  DFMA R10, -R4, R8, 1 ;  /* 0x3ff00000040a742b */ /* 0x000fd00000000108 */
[----:B------:R-:W-:Y:S01]  /*0150*/  DFMA R8, R8, R10, R8 ;  /* 0x0000000a0808722b */ /* 0x000fe20000000008 */
[----:B------:R-:W-:Y:S10]  /*0160*/  @P0 BRA `(.L_x_18) ;  /* 0x0000000000100947 */ /* 0x000ff40003800000 */
[----:B------:R-:W-:-:S05]  /*0170*/  LOP3.LUT R2, R5, 0x7fffffff, RZ, 0xc0, !PT ;  /* 0x7fffffff05027812 */ /* 0x000fca00078ec0ff */
[----:B------:R-:W-:Y:S01]  /*0180*/  VIADD R10, R2, 0xfff00000 ;  /* 0xfff00000020a7836 */ /* 0x000fe20000000000 */
[----:B------:R-:W-:-:S07]  /*0190*/  MOV R2, 0x1b0 ;  /* 0x000001b000027802 */ /* 0x000fce0000000f00 */
[----:B------:R-:W-:Y:S05]  /*01a0*/  CALL.REL.NOINC `($__internal_2_$__cuda_sm20_dblrcp_rn_slowpath_v3) ;  /* 0x0000000800007944 */ /* 0x000fea0003c00000 */
.L_x_18:
[----:B------:R-:W0:Y:S01]  /*01b0*/  MUFU.RCP64H R13, -0.019999995827674865723 ;  /* 0xbf947ae1000d7908 */ /* 0x000e220000001800 */
[----:B------:R-:W-:Y:S01]  /*01c0*/  IMAD.MOV.U32 R2, RZ, RZ, 0x47ae147c ;  /* 0x47ae147cff027424 */ /* 0x000fe200078e00ff */
[----:B------:R-:W-:Y:S01]  /*01d0*/  BSSY.RECONVERGENT B0, `(.L_x_19) ;  /* 0x000001d000007945 */ /* 0x000fe20003800200 */
[----:B------:R-:W-:Y:S02]  /*01e0*/  IMAD.MOV.U32 R3, RZ, RZ, 0x3f947ae1 ;  /* 0x3f947ae1ff037424 */ /* 0x000fe400078e00ff */
[----:B------:R-:W-:-:S03]  /*01f0*/  IMAD.MOV.U32 R12, RZ, RZ, 0x1 ;  /* 0x00000001ff0c7424 */ /* 0x000fc600078e00ff */
[----:B------:R-:W1:Y:S08]  /*0200*/  I2F.F64.U32 R10, R0 ;  /* 0x00000000000a7312 */ /* 0x000e700000201800 */
[----:B------:R-:W2:Y:S01]  /*0210*/  I2F.F64 R4, R7 ;  /* 0x0000000700047312 */ /* 0x000ea20000201c00 */
[----:B0-----:R-:W-:Y:S02]  /*0220*/  DFMA R14, R12, R2, 1 ;  /* 0x3ff000000c0e742b */ /* 0x001fe40000000002 */
[----:B-1----:R-:W-:-:S06]  /*0230*/  DFMA R10, R10, R8, -0.5 ;  /* 0xbfe000000a0a742b */ /* 0x002fcc0000000008 */
[----:B------:R-:W-:Y:S02]  /*0240*/  DFMA R14, R14, R14, R14 ;  /* 0x0000000e0e0e722b */ /* 0x000fe4000000000e */
[----:B--2---:R-:W-:-:S06]  /*0250*/  DFMA R4, R4, R8, -0.5 ;  /* 0xbfe000000404742b */ /* 0x004fcc0000000008 */
[----:B------:R-:W-:Y:S02]  /*0260*/  DFMA R14, R12, R14, R12 ;  /* 0x0000000e0c0e722b */ /* 0x000fe4000000000c */
[----:B------:R-:W-:-:S06]  /*0270*/  DMUL R10, R10, R10 ;  /* 0x0000000a0a0a7228 */ /* 0x000fcc0000000000 */
[----:B------:R-:W-:Y:S02]  /*0280*/  DFMA R8, R14, R2, 1 ;  /* 0x3ff000000e08742b */ /* 0x000fe40000000002 */
[----:B------:R-:W-:-:S06]  /*0290*/  DFMA R4, R4, R4, R10 ;  /* 0x000000040404722b */ /* 0x000fcc000000000a */
[----:B------:R-:W-:-:S04]  /*02a0*/  DFMA R8, R14, R8, R14 ;  /* 0x000000080e08722b */ /* 0x000fc8000000000e */
[----:B------:R-:W-:-:S04]  /*02b0*/  FSETP.GEU.AND P1, PT, |R5|, 6.5827683646048100446e-37, PT ;  /* 0x036000000500780b */ /* 0x000fc80003f2e200 */
[----:B------:R-:W-:-:S08]  /*02c0*/  DMUL R10, R4, R8 ;  /* 0x00000008040a7228 */ /* 0x000fd00000000000 */
[----:B------:R-:W-:-:S08]  /*02d0*/  DFMA R2, R10, R2, R4 ;  /* 0x000000020a02722b */ /* 0x000fd00000000004 */
[----:B------:R-:W-:-:S10]  /*02e0*/  DFMA R2, R8, R2, R10 ;  /* 0x000000020802722b */ /* 0x000fd4000000000a */
[----:B------:R-:W-:-:S05]  /*02f0*/  FFMA R6, RZ, -1.1599999666213989258, R3 ;  /* 0xbf947ae1ff067823 */ /* 0x000fca0000000003 */
[----:B------:R-:W-:-:S13]  /*0300*/  FSETP.GT.AND P0, PT, |R6|, 1.469367938527859385e-39, PT ;  /* 0x001000000600780b */ /* 0x000fda0003f04200 */
[----:B------:R-:W-:Y:S05]  /*0310*/  @P0 BRA P1, `(.L_x_20) ;  /* 0x0000000000200947 */ /* 0x000fea0000800000 */
[----:B------:R-:W-:Y:S01]  /*0320*/  IMAD.MOV.U32 R8, RZ, RZ, R4 ;  /* 0x000000ffff087224 */ /* 0x000fe200078e0004 */
[----:B------:R-:W-:Y:S01]  /*0330*/  MOV R6, 0x380 ;  /* 0x0000038000067802 */ /* 0x000fe20000000f00 */
[----:B------:R-:W-:Y:S02]  /*0340*/  IMAD.MOV.U32 R9, RZ, RZ, R5 ;  /* 0x000000ffff097224 */ /* 0x000fe400078e0005 */
[----:B------:R-:W-:Y:S02]  /*0350*/  IMAD.MOV.U32 R10, RZ, RZ, 0x47ae147c ;  /* 0x47ae147cff0a7424 */ /* 0x000fe400078e00ff */
[----:B------:R-:W-:-:S07]  /*0360*/  IMAD.MOV.U32 R11, RZ, RZ, -0x406b851f ;  /* 0xbf947ae1ff0b7424 */ /* 0x000fce00078e00ff */
[----:B------:R-:W-:Y:S05]  /*0370*/  CALL.REL.NOINC `($__internal_3_$__cuda_sm20_div_rn_f64_full) ;  /* 0x0000000800207944 */ /* 0x000fea0003c00000 */
[----:B------:R-:W-:Y:S02]  /*0380*/  IMAD.MOV.U32 R2, RZ, RZ, R14 ;  /* 0x000000ffff027224 */ /* 0x000fe400078e000e */
[----:B------:R-:W-:-:S07]  /*0390*/  IMAD.MOV.U32 R3, RZ, RZ, R15 ;  /* 0x000000ffff037224 */ /* 0x000fce00078e000f */
.L_x_20:
[----:B------:R-:W-:Y:S05]  /*03a0*/  BSYNC.RECONVERGENT B0 ;  /* 0x0000000000007941 */ /* 0x000fea0003800200 */
.L_x_19:
[----:B------:R-:W-:Y:S01]  /*03b0*/  IMAD.MOV.U32 R8, RZ, RZ, 0x652b82fe ;  /* 0x652b82feff087424 */ /* 0x000fe200078e00ff */
[----:B------:R-:W-:Y:S01]  /*03c0*/  UMOV UR4, 0xfefa39ef ;  /* 0xfefa39ef00047882 */ /* 0x000fe20000000000 */
[----:B------:R-:W-:Y:S01]  /*03d0*/  IMAD.MOV.U32 R9, RZ, RZ, 0x3ff71547 ;  /* 0x3ff71547ff097424 */ /* 0x000fe200078e00ff */
[----:B------:R-:W-:Y:S01]  /*03e0*/  UMOV UR5, 0x3fe62e42 ;  /* 0x3fe62e4200057882 */ /* 0x000fe20000000000 */
[----:B------:R-:W0:Y:S01]  /*03f0*/  MUFU.RCP64H R15, 9.9999946542084217072e-05 ;  /* 0x3f1a36e2000f7908 */ /* 0x000e220000001800 */
[----:B------:R-:W-:Y:S01]  /*0400*/  IMAD.MOV.U32 R14, RZ, RZ, 0x1 ;  /* 0x00000001ff0e7424 */ /* 0x000fe200078e00ff */
[----:B------:R-:W-:Y:S01]  /*0410*/  FSETP.GEU.AND P0, PT, |R3|, 4.1917929649353027344, PT ;  /* 0x4086232b0300780b */ /* 0x000fe20003f0e200 */
[----:B------:R-:W-:Y:S01]  /*0420*/  BSSY.RECONVERGENT B0, `(.L_x_21) ;  /* 0x000003b000007945 */ /* 0x000fe20003800200 */
[----:B------:R-:W-:-:S08]  /*0430*/  DFMA R8, R2, R8, 6.75539944105574400000e+15 ;  /* 0x433800000208742b */ /* 0x000fd00000000008 */
[----:B------:R-:W-:-:S08]  /*0440*/  DADD R10, R8, -6.75539944105574400000e+15 ;  /* 0xc3380000080a7429 */ /* 0x000fd00000000000 */
[----:B------:R-:W-:Y:S01]  /*0450*/  DFMA R12, R10, -UR4, R2 ;  /* 0x800000040a0c7c2b */ /* 0x000fe20008000002 */
[----:B------:R-:W-:Y:S01]  /*0460*/  UMOV UR4, 0x3b39803f ;  /* 0x3b39803f00047882 */ /* 0x000fe20000000000 */
[----:B------:R-:W-:-:S06]  /*0470*/  UMOV UR5, 0x3c7abc9e ;  /* 0x3c7abc9e00057882 */ /* 0x000fcc0000000000 */
[----:B------:R-:W-:Y:S01]  /*0480*/  DFMA R10, R10, -UR4, R12 ;  /* 0x800000040a0a7c2b */ /* 0x000fe2000800000c */
[----:B------:R-:W-:Y:S01]  /*0490*/  UMOV UR4, 0x69ce2bdf ;  /* 0x69ce2bdf00047882 */ /* 0x000fe20000000000 */
[----:B------:R-:W-:Y:S01]  /*04a0*/  IMAD.MOV.U32 R12, RZ, RZ, -0x35dec16 ;  /* 0xfca213eaff0c7424 */ /* 0x000fe200078e00ff */
[----:B------:R-:W-:Y:S01]  /*04b0*/  UMOV UR5, 0x3e5ade15 ;  /* 0x3e5ade1500057882 */ /* 0x000fe20000000000 */
[----:B------:R-:W-:-:S06]  /*04c0*/  IMAD.MOV.U32 R13, RZ, RZ, 0x3e928af3 ;  /* 0x3e928af3ff0d7424 */ /* 0x000fcc00078e00ff */
[----:B------:R-:W-:Y:S01]  /*04d0*/  DFMA R12, R10, UR4, R12 ;  /* 0x000000040a0c7c2b */ /* 0x000fe2000800000c */
[----:B------:R-:W-:Y:S01]  /*04e0*/  UMOV UR4, 0x62401315 ;  /* 0x6240131500047882 */ /* 0x000fe20000000000 */
[----:B------:R-:W-:-:S06]  /*04f0*/  UMOV UR5, 0x3ec71dee ;  /* 0x3ec71dee00057882 */ /* 0x000fcc0000000000 */
[----:B------:R-:W-:Y:S01]  /*0500*/  DFMA R12, R10, R12, UR4 ;  /* 0x000000040a0c7e2b */ /* 0x000fe2000800000c */
        /* <DEDUP_REMOVED lines=19> */
[----:B------:R-:W-:Y:S01]  /*0640*/  IMAD.MOV.U32 R12, RZ, RZ, -0x14e3bcd0 ;  /* 0xeb1c4330ff0c7424 */ /* 0x000fe200078e00ff */
[----:B------:R-:W-:Y:S01]  /*0650*/  UMOV UR5, 0x3fe00000 ;  /* 0x3fe0000000057882 */ /* 0x000fe20000000000 */
[----:B------:R-:W-:-:S04]  /*0660*/  IMAD.MOV.U32 R13, RZ, RZ, 0x3f1a36e2 ;  /* 0x3f1a36e2ff0d7424 */ /* 0x000fc800078e00ff */
[----:B------:R-:W-:Y:S02]  /*0670*/  DFMA R16, R10, R16, UR4 ;  /* 0x000000040a107e2b */ /* 0x000fe40008000010 */
[----:B0-----:R-:W-:-:S06]  /*0680*/  DFMA R18, R14, -R12, 1 ;  /* 0x3ff000000e12742b */ /* 0x001fcc000000080c */
[----:B------:R-:W-:Y:S02]  /*0690*/  DFMA R16, R10, R16, 1 ;  /* 0x3ff000000a10742b */ /* 0x000fe40000000010 */
[----:B------:R-:W-:-:S06]  /*06a0*/  DFMA R20, R18, R18, R18 ;  /* 0x000000121214722b */ /* 0x000fcc0000000012 */
[----:B------:R-:W-:Y:S02]  /*06b0*/  DFMA R18, R10, R16, 1 ;  /* 0x3ff000000a12742b */ /* 0x000fe40000000010 */
[----:B------:R-:W-:-:S08]  /*06c0*/  DFMA R14, R14, R20, R14 ;  /* 0x000000140e0e722b */ /* 0x000fd0000000000e */
[----:B------:R-:W-:Y:S01]  /*06d0*/  DFMA R16, R14, -R12, 1 ;  /* 0x3ff000000e10742b */ /* 0x000fe2000000080c */
[----:B------:R-:W-:Y:S02]  /*06e0*/  IMAD R11, R8, 0x100000, R19 ;  /* 0x00100000080b7824 */ /* 0x000fe400078e0213 */
[----:B------:R-:W-:Y:S01]  /*06f0*/  IMAD.MOV.U32 R10, RZ, RZ, R18 ;  /* 0x000000ffff0a7224 */ /* 0x000fe200078e0012 */
[----:B------:R-:W-:Y:S07]  /*0700*/  @!P0 BRA `(.L_x_22) ;  /* 0x0000000000308947 */ /* 0x000fee0003800000 */
[----:B------:R-:W-:Y:S01]  /*0710*/  FSETP.GEU.AND P1, PT, |R3|, 4.2275390625, PT ;  /* 0x408748000300780b */ /* 0x000fe20003f2e200 */
[C---:B------:R-:W-:Y:S02]  /*0720*/  DADD R10, R2.reuse, +INF ;  /* 0x7ff00000020a7429 */ /* 0x040fe40000000000 */
[----:B------:R-:W-:-:S08]  /*0730*/  DSETP.GEU.AND P0, PT, R2, RZ, PT ;  /* 0x000000ff0200722a */ /* 0x000fd00003f0e000 */
[----:B------:R-:W-:Y:S02]  /*0740*/  FSEL R10, R10, RZ, P0 ;  /* 0x000000ff0a0a7208 */ /* 0x000fe40000000000 */
[----:B------:R-:W-:Y:S02]  /*0750*/  @!P1 LEA.HI R6, R8, R8, RZ, 0x1 ;  /* 0x0000000808069211 */ /* 0x000fe400078f08ff */
[----:B------:R-:W-:Y:S02]  /*0760*/  FSEL R11, R11, RZ, P0 ;  /* 0x000000ff0b0b7208 */ /* 0x000fe40000000000 */
[----:B------:R-:W-:-:S04]  /*0770*/  @!P1 SHF.R.S32.HI R3, RZ, 0x1, R6 ;  /* 0x00000001ff039819 */ /* 0x000fc80000011406 */
[----:B------:R-:W-:Y:S01]  /*0780*/  @!P1 IADD3 R2, PT, PT, R8, -R3, RZ ;  /* 0x8000000308029210 */ /* 0x000fe20007ffe0ff */
[----:B------:R-:W-:-:S03]  /*0790*/  @!P1 IMAD R19, R3, 0x100000, R19 ;  /* 0x0010000003139824 */ /* 0x000fc600078e0213 */
[----:B------:R-:W-:Y:S01]  /*07a0*/  @!P1 LEA R3, R2, 0x3ff00000, 0x14 ;  /* 0x3ff0000002039811 */ /* 0x000fe200078ea0ff */
[----:B------:R-:W-:-:S06]  /*07b0*/  @!P1 IMAD.MOV.U32 R2, RZ, RZ, RZ ;  /* 0x000000ffff029224 */ /* 0x000fcc00078e00ff */
[----:B------:R-:W-:-:S11]  /*07c0*/  @!P1 DMUL R10, R18, R2 ;  /* 0x00000002120a9228 */ /* 0x000fd60000000000 */
.L_x_22:
[----:B------:R-:W-:Y:S05]  /*07d0*/  BSYNC.RECONVERGENT B0 ;  /* 0x0000000000007941 */ /* 0x000fea0003800200 */
.L_x_21:
[----:B------:R-:W-:Y:S01]  /*07e0*/  UMOV UR4, 0x47ae147c ;  /* 0x47ae147c00047882 */ /* 0x000fe20000000000 */
[----:B------:R-:W-:Y:S01]  /*07f0*/  UMOV UR5, 0x3f947ae1 ;  /* 0x3f947ae100057882 */ /* 0x000fe20000000000 */
[----:B------:R-:W-:Y:S01]  /*0800*/  DFMA R16, R14, R16, R14 ;  /* 0x000000100e10722b */ /* 0x000fe2000000000e */
[----:B------:R-:W-:Y:S01]  /*0810*/  BSSY.RECONVERGENT B0, `(.L_x_23) ;  /* 0x0000013000007945 */ /* 0x000fe20003800200 */
[----:B------:R-:W-:Y:S01]  /*0820*/  DADD R4, R4, -UR4 ;  /* 0x8000000404047e29 */ /* 0x000fe20008000000 */
[----:B------:R-:W0:Y:S07]  /*0830*/  LDCU.64 UR4, c[0x0][0x358] ;  /* 0x00006b00ff0477ac */ /* 0x000e2e0008000a00 */
[----:B------:R-:W-:-:S08]  /*0840*/  DMUL R4, R4, R10 ;  /* 0x0000000a04047228 */ /* 0x000fd00000000000 */
[----:B------:R-:W-:Y:S02]  /*0850*/  DMUL R2, R4, R16 ;  /* 0x0000001004027228 */ /* 0x000fe40000000000 */
[----:B------:R-:W-:-:S06]  /*0860*/  FSETP.GEU.AND P1, PT, |R5|, 6.5827683646048100446e-37, PT ;  /* 0x036000000500780b */ /* 0x000fcc0003f2e200 */
[----:B------:R-:W-:-:S08]  /*0870*/  DFMA R12, R2, -R12, R4 ;  /* 0x8000000c020c722b */ /* 0x000fd00000000004 */
[----:B------:R-:W-:-:S10]  /*0880*/  DFMA R2, R16, R12, R2 ;  /* 0x0000000c1002722b */ /* 0x000fd40000000002 */
[----:B------:R-:W-:-:S05]  /*0890*/  FFMA R6, RZ, 0.60239994525909423828, R3 ;  /* 0x3f1a36e2ff067823 */ /* 0x000fca0000000003 */
[----:B------:R-:W-:-:S13]  /*08a0*/  FSETP.GT.AND P0, PT, |R6|, 1.469367938527859385e-39, PT ;  /* 0x001000000600780b */ /* 0x000fda0003f04200 */
[----:B0-----:R-:W-:Y:S05]  /*08b0*/  @P0 BRA P1, `(.L_x_24) ;  /* 0x0000000000200947 */ /* 0x001fea0000800000 */
[----:B------:R-:W-:Y:S01]  /*08c0*/  IMAD.MOV.U32 R8, RZ, RZ, R4 ;  /* 0x000000ffff087224 */ /* 0x000fe200078e0004 */
[----:B------:R-:W-:Y:S01]  /*08d0*/  MOV R6, 0x920 ;  /* 0x0000092000067802 */ /* 0x000fe20000000f00 */
[----:B------:R-:W-:Y:S02]  /*08e0*/  IMAD.MOV.U32 R9, RZ, RZ, R5 ;  /* 0x000000ffff097224 */ /* 0x000fe400078e0005 */
[----:B------:R-:W-:Y:S02]  /*08f0*/  IMAD.MOV.U32 R10, RZ, RZ, -0x14e3bcd0 ;  /* 0xeb1c4330ff0a7424 */ /* 0x000fe400078e00ff */
[----:B------:R-:W-:-:S07]  /*0900*/  IMAD.MOV.U32 R11, RZ, RZ, 0x3f1a36e2 ;  /* 0x3f1a36e2ff0b7424 */ /* 0x000fce00078e00ff */
[----:B------:R-:W-:Y:S05]  /*0910*/  CALL.REL.NOINC `($__internal_3_$__cuda_sm20_div_rn_f64_full) ;  /* 0x0000000000b87944 */ /* 0x000fea0003c00000 */
[----:B------:R-:W-:Y:S02]  /*0920*/  IMAD.MOV.U32 R2, RZ, RZ, R14 ;  /* 0x000000ffff027224 */ /* 0x000fe400078e000e */
[----:B------:R-:W-:-:S07]  /*0930*/  IMAD.MOV.U32 R3, RZ, RZ, R15 ;  /* 0x000000ffff037224 */ /* 0x000fce00078e000f */
.L_x_24:
[----:B------:R-:W-:Y:S05]  /*0940*/  BSYNC.RECONVERGENT B0 ;  /* 0x0000000000007941 */ /* 0x000fea0003800200 */
.L_x_23:
[----:B------:R-:W0:Y:S01]  /*0950*/  LDC.64 R4, c[0x0][0x388] ;  /* 0x0000e200ff047b82 */ /* 0x000e220000000a00 */
[----:B------:R-:W1:Y:S02]  /*0960*/  LDCU UR6, c[0x0][0x380] ;  /* 0x00007000ff0677ac */ /* 0x000e640008000800 */
[----:B-1----:R-:W-:-:S04]  /*0970*/  IMAD R7, R0, UR6, R7 ;  /* 0x0000000600077c24 */ /* 0x002fc8000f8e0207 */
[----:B0-----:R-:W-:-:S05]  /*0980*/  IMAD.WIDE R4, R7, 0x8, R4 ;  /* 0x0000000807047825 */ /* 0x001fca00078e0204 */
[----:B------:R-:W-:Y:S01]  /*0990*/  STG.E.64 desc[UR4][R4.64], R2 ;  /* 0x0000000204007986 */ /* 0x000fe2000c101b04 */
[----:B------:R-:W-:Y:S05]  /*09a0*/  EXIT ;  /* 0x000000000000794d */ /* 0x000fea0003800000 */
        .weak           $__internal_2_$__cuda_sm20_dblrcp_rn_slowpath_v3
        .type           $__internal_2_$__cuda_sm20_dblrcp_rn_slowpath_v3,@function
        .size           $__internal_2_$__cuda_sm20_dblrcp_rn_slowpath_v3,($__internal_3_$__cuda_sm20_div_rn_f64_full - $__internal_2_$__cuda_sm20_dblrcp_rn_slowpath_v3)
$__internal_2_$__cuda_sm20_dblrcp_rn_slowpath_v3:
[----:B------:R-:W-:-:S14]  /*09b0*/  DSETP.GTU.AND P0, PT, |R4|, +INF , PT ;  /* 0x7ff000000400742a */ /* 0x000fdc0003f0c200 */
[----:B------:R-:W-:Y:S05]  /*09c0*/  @P0 BRA `(.L_x_25) ;  /* 0x00000000007c0947 */ /* 0x000fea0003800000 */
[----:B------:R-:W-:-:S05]  /*09d0*/  LOP3.LUT R3, R5, 0x7fffffff, RZ, 0xc0, !PT ;  /* 0x7fffffff05037812 */ /* 0x000fca00078ec0ff */
[----:B------:R-:W-:-:S05]  /*09e0*/  VIADD R6, R3, 0xffffffff ;  /* 0xffffffff03067836 */ /* 0x000fca0000000000 */
[----:B------:R-:W-:-:S13]  /*09f0*/  ISETP.GE.U32.AND P0, PT, R6, 0x7fefffff, PT ;  /* 0x7fefffff0600780c */ /* 0x000fda0003f06070 */
[----:B------:R-:W-:Y:S01]  /*0a00*/  @P0 LOP3.LUT R9, R5, 0x7ff00000, RZ, 0x3c, !PT ;  /* 0x7ff0000005090812 */ /* 0x000fe200078e3cff */
[----:B------:R-:W-:Y:S01]  /*0a10*/  @P0 IMAD.MOV.U32 R8, RZ, RZ, RZ ;  /* 0x000000ffff080224 */ /* 0x000fe200078e00ff */
[----:B------:R-:W-:Y:S06]  /*0a20*/  @P0 BRA `(.L_x_26) ;  /* 0x00000000006c0947 */ /* 0x000fec0003800000 */
[----:B------:R-:W-:-:S13]  /*0a30*/  ISETP.GE.U32.AND P0, PT, R3, 0x1000001, PT ;  /* 0x010000010300780c */ /* 0x000fda0003f06070 */
[----:B------:R-:W-:Y:S05]  /*0a40*/  @!P0 BRA `(.L_x_27) ;  /* 0x0000000000348947 */ /* 0x000fea0003800000 */
[----:B------:R-:W-:Y:S02]  /*0a50*/  VIADD R9, R5, 0xc0200000 ;  /* 0xc020000005097836 */ /* 0x000fe40000000000 */
[----:B------:R-:W-:Y:S02]  /*0a60*/  IMAD.MOV.U32 R8, RZ, RZ, R4 ;  /* 0x000000ffff087224 */ /* 0x000fe400078e0004 */
[----:B------:R-:W0:Y:S04]  /*0a70*/  MUFU.RCP64H R11, R9 ;  /* 0x00000009000b7308 */ /* 0x000e280000001800 */
[----:B0-----:R-:W-:-:S08]  /*0a80*/  DFMA R12, -R8, R10, 1 ;  /* 0x3ff00000080c742b */ /* 0x001fd0000000010a */
[----:B------:R-:W-:-:S08]  /*0a90*/  DFMA R12, R12, R12, R12 ;  /* 0x0000000c0c0c722b */ /* 0x000fd0000000000c */
[----:B------:R-:W-:-:S08]  /*0aa0*/  DFMA R12, R10, R12, R10 ;  /* 0x0000000c0a0c722b */ /* 0x000fd0000000000a */
[----:B------:R-:W-:-:S08]  /*0ab0*/  DFMA R10, -R8, R12, 1 ;  /* 0x3ff00000080a742b */ /* 0x000fd0000000010c */
[----:B------:R-:W-:-:S08]  /*0ac0*/  DFMA R10, R12, R10, R12 ;  /* 0x0000000a0c0a722b */ /* 0x000fd0000000000c */
[----:B------:R-:W-:-:S08]  /*0ad0*/  DMUL R10, R10, 2.2250738585072013831e-308 ;  /* 0x001000000a0a7828 */ /* 0x000fd00000000000 */
[----:B------:R-:W-:-:S08]  /*0ae0*/  DFMA R4, -R4, R10, 1 ;  /* 0x3ff000000404742b */ /* 0x000fd0000000010a */
[----:B------:R-:W-:-:S08]  /*0af0*/  DFMA R4, R4, R4, R4 ;  /* 0x000000040404722b */ /* 0x000fd00000000004 */
[----:B------:R-:W-:Y:S01]  /*0b00*/  DFMA R8, R10, R4, R10 ;  /* 0x000000040a08722b */ /* 0x000fe2000000000a */
[----:B------:R-:W-:Y:S10]  /*0b10*/  BRA `(.L_x_26) ;  /* 0x0000000000307947 */ /* 0x000ff40003800000 */
.L_x_27:
[----:B------:R-:W-:Y:S01]  /*0b20*/  DMUL R4, R4, 8.11296384146066816958e+31 ;  /* 0x4690000004047828 */ /* 0x000fe20000000000 */
[----:B------:R-:W-:-:S05]  /*0b30*/  IMAD.MOV.U32 R8, RZ, RZ, R10 ;  /* 0x000000ffff087224 */ /* 0x000fca00078e000a */
[----:B------:R-:W0:Y:S02]  /*0b40*/  MUFU.RCP64H R9, R5 ;  /* 0x0000000500097308 */ /* 0x000e240000001800 */
[----:B0-----:R-:W-:-:S08]  /*0b50*/  DFMA R10, -R4, R8, 1 ;  /* 0x3ff00000040a742b */ /* 0x001fd00000000108 */
[----:B------:R-:W-:-:S08]  /*0b60*/  DFMA R10, R10, R10, R10 ;  /* 0x0000000a0a0a722b */ /* 0x000fd0000000000a */
[----:B------:R-:W-:-:S08]  /*0b70*/  DFMA R10, R8, R10, R8 ;  /* 0x0000000a080a722b */ /* 0x000fd00000000008 */
[----:B------:R-:W-:-:S08]  /*0b80*/  DFMA R8, -R4, R10, 1 ;  /* 0x3ff000000408742b */ /* 0x000fd0000000010a */
[----:B------:R-:W-:-:S08]  /*0b90*/  DFMA R8, R10, R8, R10 ;  /* 0x000000080a08722b */ /* 0x000fd0000000000a */
[----:B------:R-:W-:Y:S01]  /*0ba0*/  DMUL R8, R8, 8.11296384146066816958e+31 ;  /* 0x4690000008087828 */ /* 0x000fe20000000000 */
[----:B------:R-:W-:Y:S10]  /*0bb0*/  BRA `(.L_x_26) ;  /* 0x0000000000087947 */ /* 0x000ff40003800000 */
.L_x_25:
[----:B------:R-:W-:Y:S02]  /*0bc0*/  LOP3.LUT R9, R5, 0x80000, RZ, 0xfc, !PT ;  /* 0x0008000005097812 */ /* 0x000fe400078efcff */
[----:B------:R-:W-:-:S07]  /*0bd0*/  MOV R8, R4 ;  /* 0x0000000400087202 */ /* 0x000fce0000000f00 */
.L_x_26:
[----:B------:R-:W-:-:S04]  /*0be0*/  IMAD.MOV.U32 R3, RZ, RZ, 0x0 ;  /* 0x00000000ff037424 */ /* 0x000fc800078e00ff */
[----:B------:R-:W-:Y:S05]  /*0bf0*/  RET.REL.NODEC R2 `(_Z7set_rhsiPd) ;  /* 0xfffffff402007950 */ /* 0x000fea0003c3ffff */
        .weak           $__internal_3_$__cuda_sm20_div_rn_f64_full
        .type           $__internal_3_$__cuda_sm20_div_rn_f64_full,@function
        .size           $__internal_3_$__cuda_sm20_div_rn_f64_full,(.L_x_37 - $__internal_3_$__cuda_sm20_div_rn_f64_full)
$__internal_3_$__cuda_sm20_div_rn_f64_full:
        /* <DEDUP_REMOVED lines=11> */
[----:B------:R-:W-:Y:S02]  /*0cb0*/  @!P2 LOP3.LUT R14, R11, 0x7ff00000, RZ, 0xc0, !PT ;  /* 0x7ff000000b0ea812 */ /* 0x000fe400078ec0ff */
[----:B------:R-:W0:Y:S02]  /*0cc0*/  MUFU.RCP64H R17, R13 ;  /* 0x0000000d00117308 */ /* 0x000e240000001800 */
[----:B------:R-:W-:Y:S01]  /*0cd0*/  @!P2 ISETP.GE.U32.AND P3, PT, R15, R14, PT ;  /* 0x0000000e0f00a20c */ /* 0x000fe20003f66070 */
[----:B------:R-:W-:-:S05]  /*0ce0*/  IMAD.MOV.U32 R14, RZ, RZ, 0x1ca00000 ;  /* 0x1ca00000ff0e7424 */ /* 0x000fca00078e00ff */
[----:B------:R-:W-:-:S04]  /*0cf0*/  @!P2 SEL R19, R14, 0x63400000, !P3 ;  /* 0x634000000e13a807 */ /* 0x000fc80005800000 */
[----:B------:R-:W-:-:S04]  /*0d00*/  @!P2 LOP3.LUT R22, R19, 0x80000000, R9, 0xf8, !PT ;  /* 0x800000001316a812 */ /* 0x000fc800078ef809 */
[----:B------:R-:W-:Y:S01]  /*0d10*/  @!P2 LOP3.LUT R23, R22, 0x100000, RZ, 0xfc, !PT ;  /* 0x001000001617a812 */ /* 0x000fe200078efcff */
[----:B0-----:R-:W-:Y:S01]  /*0d20*/  DFMA R2, R16, -R12, 1 ;  /* 0x3ff000001002742b */ /* 0x001fe2000000080c */
[----:B------:R-:W-:-:S07]  /*0d30*/  @!P2 IMAD.MOV.U32 R22, RZ, RZ, RZ ;  /* 0x000000ffff16a224 */ /* 0x000fce00078e00ff */
[----:B------:R-:W-:-:S08]  /*0d40*/  DFMA R2, R2, R2, R2 ;  /* 0x000000020202722b */ /* 0x000fd00000000002 */
[----:B------:R-:W-:Y:S01]  /*0d50*/  DFMA R16, R16, R2, R16 ;  /* 0x000000021010722b */ /* 0x000fe20000000010 */
[----:B------:R-:W-:Y:S01]  /*0d60*/  SEL R3, R14, 0x63400000, !P1 ;  /* 0x634000000e037807 */ /* 0x000fe20004800000 */
[----:B------:R-:W-:-:S03]  /*0d70*/  IMAD.MOV.U32 R2, RZ, RZ, R8 ;  /* 0x000000ffff027224 */ /* 0x000fc600078e0008 */
[----:B------:R-:W-:-:S03]  /*0d80*/  LOP3.LUT R3, R3, 0x800fffff, R9, 0xf8, !PT ;  /* 0x800fffff03037812 */ /* 0x000fc600078ef809 */
[----:B------:R-:W-:-:S03]  /*0d90*/  DFMA R18, R16, -R12, 1 ;  /* 0x3ff000001012742b */ /* 0x000fc6000000080c */
[----:B------:R-:W-:Y:S01]  /*0da0*/  @!P2 DFMA R2, R2, 2, -R22 ;  /* 0x400000000202a82b */ /* 0x000fe20000000816 */
[----:B------:R-:W-:-:S04]  /*0db0*/  IMAD.MOV.U32 R22, RZ, RZ, R15 ;  /* 0x000000ffff167224 */ /* 0x000fc800078e000f */
[----:B------:R-:W-:Y:S01]  /*0dc0*/  DFMA R16, R16, R18, R16 ;  /* 0x000000121010722b */ /* 0x000fe20000000010 */
[----:B------:R-:W-:Y:S01]  /*0dd0*/  IMAD.MOV.U32 R23, RZ, RZ, R20 ;  /* 0x000000ffff177224 */ /* 0x000fe200078e0014 */
[----:B------:R-:W-:-:S03]  /*0de0*/  @!P0 LOP3.LUT R23, R13, 0x7ff00000, RZ, 0xc0, !PT ;  /* 0x7ff000000d178812 */ /* 0x000fc600078ec0ff */
[----:B------:R-:W-:Y:S02]  /*0df0*/  @!P2 LOP3.LUT R22, R3, 0x7ff00000, RZ, 0xc0, !PT ;  /* 0x7ff000000316a812 */ /* 0x000fe400078ec0ff */
[----:B------:R-:W-:Y:S01]  /*0e00*/  VIADD R25, R23, 0xffffffff ;  /* 0xffffffff17197836 */ /* 0x000fe20000000000 */
        /* <DEDUP_REMOVED lines=19> */
[----:B------:R-:W-:-:S09]  /*0f40*/  MOV R8, RZ ;  /* 0x000000ff00087202 */ /* 0x000fd20000000f00 */
        /* <DEDUP_REMOVED lines=14> */
.L_x_29:
        /* <DEDUP_REMOVED lines=16> */
.L_x_32:
[----:B------:R-:W-:Y:S01]  /*1130*/  LOP3.LUT R15, R11, 0x80000, RZ, 0xfc, !PT ;  /* 0x000800000b0f7812 */ /* 0x000fe200078efcff */
[----:B------:R-:W-:Y:S01]  /*1140*/  IMAD.MOV.U32 R14, RZ, RZ, R10 ;  /* 0x000000ffff0e7224 */ /* 0x000fe200078e000a */
[----:B------:R-:W-:Y:S06]  /*1150*/  BRA `(.L_x_30) ;  /* 0x0000000000087947 */ /* 0x000fec0003800000 */
.L_x_31:
[----:B------:R-:W-:Y:S01]  /*1160*/  LOP3.LUT R15, R9, 0x80000, RZ, 0xfc, !PT ;  /* 0x00080000090f7812 */ /* 0x000fe200078efcff */
[----:B------:R-:W-:-:S07]  /*1170*/  IMAD.MOV.U32 R14, RZ, RZ, R8 ;  /* 0x000000ffff0e7224 */ /* 0x000fce00078e0008 */
.L_x_30:
[----:B------:R-:W-:Y:S05]  /*1180*/  BSYNC.RECONVERGENT B1 ;  /* 0x0000000000017941 */ /* 0x000fea0003800200 */
.L_x_28:
[----:B------:R-:W-:Y:S02]  /*1190*/  IMAD.MOV.U32 R2, RZ, RZ, R6 ;  /* 0x000000ffff027224 */ /* 0x000fe400078e0006 */
[----:B------:R-:W-:-:S04]  /*11a0*/  IMAD.MOV.U32 R3, RZ, RZ, 0x0 ;  /* 0x00000000ff037424 */ /* 0x000fc800078e00ff */
[----:B------:R-:W-:Y:S05]  /*11b0*/  RET.REL.NODEC R2 `(_Z7set_rhsiPd) ;  /* 0xffffffec02907950 */ /* 0x000fea0003c3ffff */
.L_x_33:
        /* <DEDUP_REMOVED lines=12> */
.L_x_37:


//--------------------- .nv.shared.reserved.0     --------------------------
	.section	.nv.shared.reserved.0,"aw",@nobits
	.weak		__nv_reservedSMEM_offset_0_alias
	.size		__nv_reservedSMEM_offset_0_alias, 0, 64
	.other		__nv_reservedSMEM_offset_0_alias,@"STO_CUDA_RESERVED_SHARED STV_DEFAULT"
__nv_reservedSMEM_offset_0_alias:
	.zero		0
	.zero		64


//--------------------- .nv.constant0._Z15scale_and_shiftiPdd --------------------------
	.section	.nv.constant0._Z15scale_and_shiftiPdd,"a",@progbits
	.sectionflags	@""
	.align	4
.nv.constant0._Z15scale_and_shiftiPdd:
	.zero		920


//--------------------- .nv.constant0._Z17solve_transformediPK7double2PS_ --------------------------
	.section	.nv.constant0._Z17solve_transformediPK7double2PS_,"a",@progbits
	.sectionflags	@""
	.align	4
.nv.constant0._Z17solve_transformediPK7double2PS_:
	.zero		920


//--------------------- .nv.constant0._Z7set_rhsiPd --------------------------
	.section	.nv.constant0._Z7set_rhsiPd,"a",@progbits
	.sectionflags	@""
	.align	4
.nv.constant0._Z7set_rhsiPd:
	.zero		912


//--------------------- SYMBOLS --------------------------

	.type		.nv.reservedSmem.offset0,@object
	.size		.nv.reservedSmem.offset0,0x4
